//
// Generated by NVIDIA NVVM Compiler
//
// Compiler Build ID: CL-36424714
// Cuda compilation tools, release 13.0, V13.0.88
// Based on NVVM 20.0.0
//

.version 9.0
.target sm_100
.address_size 64

	// .globl	_Z17initialize_buffermmPj

.visible .entry _Z17initialize_buffermmPj(
	.param .u64 _Z17initialize_buffermmPj_param_0,
	.param .u64 _Z17initialize_buffermmPj_param_1,
	.param .u64 .ptr .align 1 _Z17initialize_buffermmPj_param_2
)
{
	.reg .pred 	%p<10>;
	.reg .b32 	%r<6>;
	.reg .b64 	%rd<47>;

	ld.param.u64 	%rd26, [_Z17initialize_buffermmPj_param_0];
	ld.param.u64 	%rd27, [_Z17initialize_buffermmPj_param_1];
	ld.param.u64 	%rd28, [_Z17initialize_buffermmPj_param_2];
	cvta.to.global.u64 	%rd1, %rd28;
	mov.u32 	%r1, %ctaid.x;
	cvt.u64.u32 	%rd29, %r1;
	mul.lo.s64 	%rd42, %rd26, %rd29;
	add.s64 	%rd30, %rd42, %rd26;
	min.u64 	%rd3, %rd30, %rd27;
	setp.ge.u64 	%p1, %rd42, %rd3;
	@%p1 bra 	$L__BB0_13;
	sub.s64 	%rd4, %rd3, %rd42;
	and.b64  	%rd5, %rd4, 15;
	sub.s64 	%rd31, %rd42, %rd3;
	setp.gt.u64 	%p2, %rd31, -16;
	@%p2 bra 	$L__BB0_4;
	and.b64  	%rd40, %rd4, -16;
	shl.b64 	%rd32, %rd42, 2;
	add.s64 	%rd33, %rd32, %rd1;
	add.s64 	%rd39, %rd33, 32;
$L__BB0_3:
	.pragma "nounroll";
	mov.b32 	%r2, -1;
	st.global.u32 	[%rd39+-32], %r2;
	st.global.u32 	[%rd39+-28], %r2;
	st.global.u32 	[%rd39+-24], %r2;
	st.global.u32 	[%rd39+-20], %r2;
	st.global.u32 	[%rd39+-16], %r2;
	st.global.u32 	[%rd39+-12], %r2;
	st.global.u32 	[%rd39+-8], %r2;
	st.global.u32 	[%rd39+-4], %r2;
	st.global.u32 	[%rd39], %r2;
	st.global.u32 	[%rd39+4], %r2;
	st.global.u32 	[%rd39+8], %r2;
	st.global.u32 	[%rd39+12], %r2;
	st.global.u32 	[%rd39+16], %r2;
	st.global.u32 	[%rd39+20], %r2;
	st.global.u32 	[%rd39+24], %r2;
	st.global.u32 	[%rd39+28], %r2;
	add.s64 	%rd42, %rd42, 16;
	add.s64 	%rd40, %rd40, -16;
	add.s64 	%rd39, %rd39, 64;
	setp.ne.s64 	%p3, %rd40, 0;
	@%p3 bra 	$L__BB0_3;
$L__BB0_4:
	setp.eq.s64 	%p4, %rd5, 0;
	@%p4 bra 	$L__BB0_13;
	and.b64  	%rd15, %rd4, 7;
	setp.lt.u64 	%p5, %rd5, 8;
	@%p5 bra 	$L__BB0_7;
	shl.b64 	%rd34, %rd42, 2;
	add.s64 	%rd35, %rd1, %rd34;
	mov.b32 	%r3, -1;
	st.global.u32 	[%rd35], %r3;
	st.global.u32 	[%rd35+4], %r3;
	st.global.u32 	[%rd35+8], %r3;
	st.global.u32 	[%rd35+12], %r3;
	st.global.u32 	[%rd35+16], %r3;
	st.global.u32 	[%rd35+20], %r3;
	st.global.u32 	[%rd35+24], %r3;
	st.global.u32 	[%rd35+28], %r3;
	add.s64 	%rd42, %rd42, 8;
$L__BB0_7:
	setp.eq.s64 	%p6, %rd15, 0;
	@%p6 bra 	$L__BB0_13;
	and.b64  	%rd45, %rd4, 3;
	setp.lt.u64 	%p7, %rd15, 4;
	@%p7 bra 	$L__BB0_10;
	shl.b64 	%rd36, %rd42, 2;
	add.s64 	%rd37, %rd1, %rd36;
	mov.b32 	%r4, -1;
	st.global.u32 	[%rd37], %r4;
	st.global.u32 	[%rd37+4], %r4;
	st.global.u32 	[%rd37+8], %r4;
	st.global.u32 	[%rd37+12], %r4;
	add.s64 	%rd42, %rd42, 4;
$L__BB0_10:
	setp.eq.s64 	%p8, %rd45, 0;
	@%p8 bra 	$L__BB0_13;
	shl.b64 	%rd38, %rd42, 2;
	add.s64 	%rd46, %rd1, %rd38;
$L__BB0_12:
	.pragma "nounroll";
	mov.b32 	%r5, -1;
	st.global.u32 	[%rd46], %r5;
	add.s64 	%rd46, %rd46, 4;
	add.s64 	%rd45, %rd45, -1;
	setp.ne.s64 	%p9, %rd45, 0;
	@%p9 bra 	$L__BB0_12;
$L__BB0_13:
	ret;

}
	// .globl	_Z24unmark_multiples_threadsjPjmjS_
.visible .entry _Z24unmark_multiples_threadsjPjmjS_(
	.param .u32 _Z24unmark_multiples_threadsjPjmjS__param_0,
	.param .u64 .ptr .align 1 _Z24unmark_multiples_threadsjPjmjS__param_1,
	.param .u64 _Z24unmark_multiples_threadsjPjmjS__param_2,
	.param .u32 _Z24unmark_multiples_threadsjPjmjS__param_3,
	.param .u64 .ptr .align 1 _Z24unmark_multiples_threadsjPjmjS__param_4
)
{
	.reg .pred 	%p<7>;
	.reg .b32 	%r<17>;
	.reg .b64 	%rd<24>;

	ld.param.u32 	%r4, [_Z24unmark_multiples_threadsjPjmjS__param_0];
	ld.param.u64 	%rd11, [_Z24unmark_multiples_threadsjPjmjS__param_1];
	ld.param.u64 	%rd12, [_Z24unmark_multiples_threadsjPjmjS__param_2];
	ld.param.u32 	%r5, [_Z24unmark_multiples_threadsjPjmjS__param_3];
	ld.param.u64 	%rd13, [_Z24unmark_multiples_threadsjPjmjS__param_4];
	mov.u32 	%r16, %tid.x;
	setp.ge.u32 	%p1, %r16, %r4;
	@%p1 bra 	$L__BB1_7;
	cvt.u64.u32 	%rd1, %r5;
	cvta.to.global.u64 	%rd2, %rd11;
	cvta.to.global.u64 	%rd3, %rd13;
$L__BB1_2:
	mul.wide.u32 	%rd14, %r16, 4;
	add.s64 	%rd15, %rd2, %rd14;
	ld.global.u32 	%r6, [%rd15];
	cvt.u64.u32 	%rd4, %r6;
	mul.wide.u32 	%rd22, %r6, %r6;
	setp.gt.u64 	%p2, %rd22, %rd1;
	@%p2 bra 	$L__BB1_4;
	cvt.u32.u64 	%r7, %rd4;
	div.u32 	%r8, %r5, %r7;
	mad.lo.s32 	%r9, %r7, %r8, %r7;
	cvt.u64.u32 	%rd22, %r9;
$L__BB1_4:
	and.b64  	%rd16, %rd22, 1;
	setp.eq.b64 	%p3, %rd16, 1;
	selp.b64 	%rd17, 0, %rd4, %p3;
	add.s64 	%rd18, %rd17, %rd22;
	shr.u64 	%rd23, %rd18, 1;
	setp.gt.u64 	%p4, %rd23, %rd12;
	@%p4 bra 	$L__BB1_6;
$L__BB1_5:
	shr.u64 	%rd19, %rd23, 3;
	and.b64  	%rd20, %rd19, 2305843009213693948;
	add.s64 	%rd21, %rd3, %rd20;
	cvt.u32.u64 	%r10, %rd23;
	and.b32  	%r11, %r10, 31;
	mov.b32 	%r12, 1;
	shl.b32 	%r13, %r12, %r11;
	not.b32 	%r14, %r13;
	atom.global.and.b32 	%r15, [%rd21], %r14;
	add.s64 	%rd23, %rd23, %rd4;
	setp.le.u64 	%p5, %rd23, %rd12;
	@%p5 bra 	$L__BB1_5;
$L__BB1_6:
	add.s32 	%r16, %r16, 128;
	setp.lt.u32 	%p6, %r16, %r4;
	@%p6 bra 	$L__BB1_2;
$L__BB1_7:
	ret;

}
	// .globl	_Z23unmark_multiples_blocksjPjmjjmS_
.visible .entry _Z23unmark_multiples_blocksjPjmjjmS_(
	.param .u32 _Z23unmark_multiples_blocksjPjmjjmS__param_0,
	.param .u64 .ptr .align 1 _Z23unmark_multiples_blocksjPjmjjmS__param_1,
	.param .u64 _Z23unmark_multiples_blocksjPjmjjmS__param_2,
	.param .u32 _Z23unmark_multiples_blocksjPjmjjmS__param_3,
	.param .u32 _Z23unmark_multiples_blocksjPjmjjmS__param_4,
	.param .u64 _Z23unmark_multiples_blocksjPjmjjmS__param_5,
	.param .u64 .ptr .align 1 _Z23unmark_multiples_blocksjPjmjjmS__param_6
)
{
	.reg .pred 	%p<10>;
	.reg .b32 	%r<19>;
	.reg .b64 	%rd<40>;

	ld.param.u32 	%r4, [_Z23unmark_multiples_blocksjPjmjjmS__param_0];
	ld.param.u64 	%rd18, [_Z23unmark_multiples_blocksjPjmjjmS__param_1];
	ld.param.u64 	%rd36, [_Z23unmark_multiples_blocksjPjmjjmS__param_2];
	ld.param.u32 	%rd1, [_Z23unmark_multiples_blocksjPjmjjmS__param_3];
	ld.param.u32 	%r5, [_Z23unmark_multiples_blocksjPjmjjmS__param_4];
	ld.param.u64 	%rd20, [_Z23unmark_multiples_blocksjPjmjjmS__param_5];
	ld.param.u64 	%rd21, [_Z23unmark_multiples_blocksjPjmjjmS__param_6];
	mov.u32 	%r1, %ctaid.x;
	cvt.u64.u32 	%rd22, %r1;
	mad.lo.s64 	%rd2, %rd20, %rd22, %rd1;
	setp.eq.s32 	%p1, %r1, %r5;
	@%p1 bra 	$L__BB2_2;
	add.s64 	%rd23, %rd2, %rd20;
	shr.u64 	%rd24, %rd23, 1;
	and.b64  	%rd25, %rd24, 9223372036854775776;
	add.s64 	%rd36, %rd25, -1;
$L__BB2_2:
	setp.eq.s32 	%p2, %r1, 0;
	and.b64  	%rd26, %rd2, -64;
	selp.b64 	%rd5, %rd1, %rd26, %p2;
	setp.eq.s32 	%p3, %r4, 0;
	@%p3 bra 	$L__BB2_12;
	cvta.to.global.u64 	%rd6, %rd18;
	cvta.to.global.u64 	%rd7, %rd21;
	mov.b32 	%r18, 0;
	cvt.u32.u64 	%r9, %rd5;
$L__BB2_4:
	mul.wide.u32 	%rd27, %r18, 4;
	add.s64 	%rd28, %rd6, %rd27;
	ld.global.u32 	%r7, [%rd28];
	cvt.u64.u32 	%rd8, %r7;
	mul.wide.u32 	%rd38, %r7, %r7;
	setp.ge.u64 	%p4, %rd38, %rd5;
	@%p4 bra 	$L__BB2_9;
	and.b64  	%rd29, %rd5, -4294967296;
	setp.ne.s64 	%p5, %rd29, 0;
	@%p5 bra 	$L__BB2_7;
	cvt.u32.u64 	%r8, %rd8;
	div.u32 	%r10, %r9, %r8;
	cvt.u64.u32 	%rd37, %r10;
	bra.uni 	$L__BB2_8;
$L__BB2_7:
	div.u64 	%rd37, %rd5, %rd8;
$L__BB2_8:
	mad.lo.s64 	%rd38, %rd8, %rd37, %rd8;
$L__BB2_9:
	and.b64  	%rd30, %rd38, 1;
	setp.eq.b64 	%p6, %rd30, 1;
	selp.b64 	%rd31, 0, %rd8, %p6;
	add.s64 	%rd32, %rd31, %rd38;
	shr.u64 	%rd39, %rd32, 1;
	setp.gt.u64 	%p7, %rd39, %rd36;
	@%p7 bra 	$L__BB2_11;
$L__BB2_10:
	cvt.u32.u64 	%r11, %rd39;
	and.b32  	%r12, %r11, 31;
	mov.b32 	%r13, 1;
	shl.b32 	%r14, %r13, %r12;
	not.b32 	%r15, %r14;
	shr.u64 	%rd33, %rd39, 3;
	and.b64  	%rd34, %rd33, 2305843009213693948;
	add.s64 	%rd35, %rd7, %rd34;
	ld.global.u32 	%r16, [%rd35];
	and.b32  	%r17, %r16, %r15;
	st.global.u32 	[%rd35], %r17;
	add.s64 	%rd39, %rd39, %rd8;
	setp.le.u64 	%p8, %rd39, %rd36;
	@%p8 bra 	$L__BB2_10;
$L__BB2_11:
	add.s32 	%r18, %r18, 1;
	setp.ne.s32 	%p9, %r18, %r4;
	@%p9 bra 	$L__BB2_4;
$L__BB2_12:
	ret;

}


// ===== COMPILED SASS (sm_100) =====

	.target	sm_100

	.elftype	@"ET_EXEC"


//--------------------- .note.nv.tkinfo           --------------------------
	.section	.note.nv.tkinfo,"",@"SHT_NOTE"
	.sectionflags	@"SHF_NOTE_NV_TKINFO"
	.tkinfo
        /*0018*/ 	.word	0x00000002
        /*0030*/ 	.string	""
        /*0030*/ 	.string	"ptxas"
        /*0030*/ 	.string	"Cuda compilation tools, release 13.0, V13.0.88"
        /*0030*/ 	.string	"Build cuda_13.0.r13.0/compiler.36424714_0"
        /*0030*/ 	.string	"-arch sm_100 -m 64 "



//--------------------- .note.nv.cuinfo           --------------------------
	.section	.note.nv.cuinfo,"",@"SHT_NOTE"
	.sectionflags	@"SHF_NOTE_NV_CUINFO"
        /*0018*/ 	.short	0x0002
        /*001a*/ 	.short	0x0064
        /*001c*/ 	.short	0x0082
	.zero		2


//--------------------- .nv.info                  --------------------------
	.section	.nv.info,"",@"SHT_CUDA_INFO"
	.align	4


	//----- nvinfo : EIATTR_REGCOUNT
	.align		4
        /*0000*/ 	.byte	0x04, 0x2f
        /*0002*/ 	.short	(.L_1 - .L_0)
	.align		4
.L_0:
        /*0004*/ 	.word	index@(_Z17initialize_buffermmPj)
        /*0008*/ 	.word	0x0000000e


	//----- nvinfo : EIATTR_FRAME_SIZE
	.align		4
.L_1:
        /*000c*/ 	.byte	0x04, 0x11
        /*000e*/ 	.short	(.L_3 - .L_2)
	.align		4
.L_2:
        /*0010*/ 	.word	index@(_Z17initialize_buffermmPj)
        /*0014*/ 	.word	0x00000000


	//----- nvinfo : EIATTR_REGCOUNT
	.align		4
.L_3:
        /*0018*/ 	.byte	0x04, 0x2f
        /*001a*/ 	.short	(.L_5 - .L_4)
	.align		4
.L_4:
        /*001c*/ 	.word	index@(_Z24unmark_multiples_threadsjPjmjS_)
        /*0020*/ 	.word	0x0000000f


	//----- nvinfo : EIATTR_FRAME_SIZE
	.align		4
.L_5:
        /*0024*/ 	.byte	0x04, 0x11
        /*0026*/ 	.short	(.L_7 - .L_6)
	.align		4
.L_6:
        /*0028*/ 	.word	index@(_Z24unmark_multiples_threadsjPjmjS_)
        /*002c*/ 	.word	0x00000000


	//----- nvinfo : EIATTR_REGCOUNT
	.align		4
.L_7:
        /*0030*/ 	.byte	0x04, 0x2f
        /*0032*/ 	.short	(.L_9 - .L_8)
	.align		4
.L_8:
        /*0034*/ 	.word	index@(_Z23unmark_multiples_blocksjPjmjjmS_)
        /*0038*/ 	.word	0x00000012


	//----- nvinfo : EIATTR_FRAME_SIZE
	.align		4
.L_9:
        /*003c*/ 	.byte	0x04, 0x11
        /*003e*/ 	.short	(.L_11 - .L_10)
	.align		4
.L_10:
        /*0040*/ 	.word	index@($__internal_0_$__cuda_sm20_div_u64)
        /*0044*/ 	.word	0x00000000


	//----- nvinfo : EIATTR_FRAME_SIZE
	.align		4
.L_11:
        /*0048*/ 	.byte	0x04, 0x11
        /*004a*/ 	.short	(.L_13 - .L_12)
	.align		4
.L_12:
        /*004c*/ 	.word	index@(_Z23unmark_multiples_blocksjPjmjjmS_)
        /*0050*/ 	.word	0x00000000


	//----- nvinfo : EIATTR_MIN_STACK_SIZE
	.align		4
.L_13:
        /*0054*/ 	.byte	0x04, 0x12
        /*0056*/ 	.short	(.L_15 - .L_14)
	.align		4
.L_14:
        /*0058*/ 	.word	index@(_Z23unmark_multiples_blocksjPjmjjmS_)
        /*005c*/ 	.word	0x00000000


	//----- nvinfo : EIATTR_MIN_STACK_SIZE
	.align		4
.L_15:
        /*0060*/ 	.byte	0x04, 0x12
        /*0062*/ 	.short	(.L_17 - .L_16)
	.align		4
.L_16:
        /*0064*/ 	.word	index@(_Z24unmark_multiples_threadsjPjmjS_)
        /*0068*/ 	.word	0x00000000


	//----- nvinfo : EIATTR_MIN_STACK_SIZE
	.align		4
.L_17:
        /*006c*/ 	.byte	0x04, 0x12
        /*006e*/ 	.short	(.L_19 - .L_18)
	.align		4
.L_18:
        /*0070*/ 	.word	index@(_Z17initialize_buffermmPj)
        /*0074*/ 	.word	0x00000000
.L_19:


//--------------------- .nv.compat                --------------------------
	.section	.nv.compat,"",@"SHT_CUDA_COMPAT_INFO"
	.align	4
        /*0000*/ 	.byte	0x02, 0x09, 0x00, 0x00, 0x02, 0x02, 0x01, 0x00, 0x02, 0x05, 0x05, 0x00, 0x03, 0x07, 0x01, 0x01
        /*0010*/ 	.byte	0x02, 0x03, 0x00, 0x00, 0x02, 0x06, 0x01, 0x00, 0x04, 0x0b, 0x08, 0x00, 0x09, 0x00, 0x00, 0x00
        /*0020*/ 	.byte	0x00, 0x00, 0x00, 0x00


//--------------------- .nv.info._Z23unmark_multiples_blocksjPjmjjmS_ --------------------------
	.section	.nv.info._Z23unmark_multiples_blocksjPjmjjmS_,"",@"SHT_CUDA_INFO"
	.sectionflags	@""
	.align	4


	//----- nvinfo : EIATTR_CUDA_API_VERSION
	.align		4
        /*0000*/ 	.byte	0x04, 0x37
        /*0002*/ 	.short	(.L_21 - .L_20)
.L_20:
        /*0004*/ 	.word	0x00000082


	//----- nvinfo : EIATTR_KPARAM_INFO
	.align		4
.L_21:
        /*0008*/ 	.byte	0x04, 0x17
        /*000a*/ 	.short	(.L_23 - .L_22)
.L_22:
        /*000c*/ 	.word	0x00000000
        /*0010*/ 	.short	0x0006
        /*0012*/ 	.short	0x0028
        /*0014*/ 	.byte	0x00, 0xf5, 0x21, 0x00


	//----- nvinfo : EIATTR_KPARAM_INFO
	.align		4
.L_23:
        /*0018*/ 	.byte	0x04, 0x17
        /*001a*/ 	.short	(.L_25 - .L_24)
.L_24:
        /*001c*/ 	.word	0x00000000
        /*0020*/ 	.short	0x0005
        /*0022*/ 	.short	0x0020
        /*0024*/ 	.byte	0x00, 0xf0, 0x21, 0x00


	//----- nvinfo : EIATTR_KPARAM_INFO
	.align		4
.L_25:
        /*0028*/ 	.byte	0x04, 0x17
        /*002a*/ 	.short	(.L_27 - .L_26)
.L_26:
        /*002c*/ 	.word	0x00000000
        /*0030*/ 	.short	0x0004
        /*0032*/ 	.short	0x001c
        /*0034*/ 	.byte	0x00, 0xf0, 0x11, 0x00


	//----- nvinfo : EIATTR_KPARAM_INFO
	.align		4
.L_27:
        /*0038*/ 	.byte	0x04, 0x17
        /*003a*/ 	.short	(.L_29 - .L_28)
.L_28:
        /*003c*/ 	.word	0x00000000
        /*0040*/ 	.short	0x0003
        /*0042*/ 	.short	0x0018
        /*0044*/ 	.byte	0x00, 0xf0, 0x11, 0x00


	//----- nvinfo : EIATTR_KPARAM_INFO
	.align		4
.L_29:
        /*0048*/ 	.byte	0x04, 0x17
        /*004a*/ 	.short	(.L_31 - .L_30)
.L_30:
        /*004c*/ 	.word	0x00000000
        /*0050*/ 	.short	0x0002
        /*0052*/ 	.short	0x0010
        /*0054*/ 	.byte	0x00, 0xf0, 0x21, 0x00


	//----- nvinfo : EIATTR_KPARAM_INFO
	.align		4
.L_31:
        /*0058*/ 	.byte	0x04, 0x17
        /*005a*/ 	.short	(.L_33 - .L_32)
.L_32:
        /*005c*/ 	.word	0x00000000
        /*0060*/ 	.short	0x0001
        /*0062*/ 	.short	0x0008
        /*0064*/ 	.byte	0x00, 0xf5, 0x21, 0x00


	//----- nvinfo : EIATTR_KPARAM_INFO
	.align		4
.L_33:
        /*0068*/ 	.byte	0x04, 0x17
        /*006a*/ 	.short	(.L_35 - .L_34)
.L_34:
        /*006c*/ 	.word	0x00000000
        /*0070*/ 	.short	0x0000
        /*0072*/ 	.short	0x0000
        /*0074*/ 	.byte	0x00, 0xf0, 0x11, 0x00


	//----- nvinfo : EIATTR_SPARSE_MMA_MASK
	.align		4
.L_35:
        /*0078*/ 	.byte	0x03, 0x50
        /*007a*/ 	.short	0x0000


	//----- nvinfo : EIATTR_MAXREG_COUNT
	.align		4
        /*007c*/ 	.byte	0x03, 0x1b
        /*007e*/ 	.short	0x00ff


	//----- nvinfo : EIATTR_MERCURY_ISA_VERSION
	.align		4
        /*0080*/ 	.byte	0x03, 0x5f
        /*0082*/ 	.short	0x0101


	//----- nvinfo : EIATTR_VRC_CTA_INIT_COUNT
	.align		4
        /*0084*/ 	.byte	0x02, 0x4a
	.zero		1
	.zero		1


	//----- nvinfo : EIATTR_EXIT_INSTR_OFFSETS
	.align		4
        /*0088*/ 	.byte	0x04, 0x1c
        /*008a*/ 	.short	(.L_37 - .L_36)


	//   ....[0]....
.L_36:
        /*008c*/ 	.word	0x00000160


	//   ....[1]....
        /*0090*/ 	.word	0x00000600


	//----- nvinfo : EIATTR_CRS_STACK_SIZE
	.align		4
.L_37:
        /*0094*/ 	.byte	0x04, 0x1e
        /*0096*/ 	.short	(.L_39 - .L_38)
.L_38:
        /*0098*/ 	.word	0x00000000


	//----- nvinfo : EIATTR_CBANK_PARAM_SIZE
	.align		4
.L_39:
        /*009c*/ 	.byte	0x03, 0x19
        /*009e*/ 	.short	0x0030


	//----- nvinfo : EIATTR_PARAM_CBANK
	.align		4
        /*00a0*/ 	.byte	0x04, 0x0a
        /*00a2*/ 	.short	(.L_41 - .L_40)
	.align		4
.L_40:
        /*00a4*/ 	.word	index@(.nv.constant0._Z23unmark_multiples_blocksjPjmjjmS_)
        /*00a8*/ 	.short	0x0380
        /*00aa*/ 	.short	0x0030


	//----- nvinfo : EIATTR_SW_WAR
	.align		4
.L_41:
        /*00ac*/ 	.byte	0x04, 0x36
        /*00ae*/ 	.short	(.L_43 - .L_42)
.L_42:
        /*00b0*/ 	.word	0x00000008
.L_43:


//--------------------- .nv.info._Z24unmark_multiples_threadsjPjmjS_ --------------------------
	.section	.nv.info._Z24unmark_multiples_threadsjPjmjS_,"",@"SHT_CUDA_INFO"
	.sectionflags	@""
	.align	4


	//----- nvinfo : EIATTR_CUDA_API_VERSION
	.align		4
        /*0000*/ 	.byte	0x04, 0x37
        /*0002*/ 	.short	(.L_45 - .L_44)
.L_44:
        /*0004*/ 	.word	0x00000082


	//----- nvinfo : EIATTR_KPARAM_INFO
	.align		4
.L_45:
        /*0008*/ 	.byte	0x04, 0x17
        /*000a*/ 	.short	(.L_47 - .L_46)
.L_46:
        /*000c*/ 	.word	0x00000000
        /*0010*/ 	.short	0x0004
        /*0012*/ 	.short	0x0020
        /*0014*/ 	.byte	0x00, 0xf5, 0x21, 0x00


	//----- nvinfo : EIATTR_KPARAM_INFO
	.align		4
.L_47:
        /*0018*/ 	.byte	0x04, 0x17
        /*001a*/ 	.short	(.L_49 - .L_48)
.L_48:
        /*001c*/ 	.word	0x00000000
        /*0020*/ 	.short	0x0003
        /*0022*/ 	.short	0x0018
        /*0024*/ 	.byte	0x00, 0xf0, 0x11, 0x00


	//----- nvinfo : EIATTR_KPARAM_INFO
	.align		4
.L_49:
        /*0028*/ 	.byte	0x04, 0x17
        /*002a*/ 	.short	(.L_51 - .L_50)
.L_50:
        /*002c*/ 	.word	0x00000000
        /*0030*/ 	.short	0x0002
        /*0032*/ 	.short	0x0010
        /*0034*/ 	.byte	0x00, 0xf0, 0x21, 0x00


	//----- nvinfo : EIATTR_KPARAM_INFO
	.align		4
.L_51:
        /*0038*/ 	.byte	0x04, 0x17
        /*003a*/ 	.short	(.L_53 - .L_52)
.L_52:
        /*003c*/ 	.word	0x00000000
        /*0040*/ 	.short	0x0001
        /*0042*/ 	.short	0x0008
        /*0044*/ 	.byte	0x00, 0xf5, 0x21, 0x00


	//----- nvinfo : EIATTR_KPARAM_INFO
	.align		4
.L_53:
        /*0048*/ 	.byte	0x04, 0x17
        /*004a*/ 	.short	(.L_55 - .L_54)
.L_54:
        /*004c*/ 	.word	0x00000000
        /*0050*/ 	.short	0x0000
        /*0052*/ 	.short	0x0000
        /*0054*/ 	.byte	0x00, 0xf0, 0x11, 0x00


	//----- nvinfo : EIATTR_SPARSE_MMA_MASK
	.align		4
.L_55:
        /*0058*/ 	.byte	0x03, 0x50
        /*005a*/ 	.short	0x0000


	//----- nvinfo : EIATTR_MAXREG_COUNT
	.align		4
        /*005c*/ 	.byte	0x03, 0x1b
        /*005e*/ 	.short	0x00ff


	//----- nvinfo : EIATTR_MERCURY_ISA_VERSION
	.align		4
        /*0060*/ 	.byte	0x03, 0x5f
        /*0062*/ 	.short	0x0101


	//----- nvinfo : EIATTR_VRC_CTA_INIT_COUNT
	.align		4
        /*0064*/ 	.byte	0x02, 0x4a
	.zero		1
	.zero		1


	//----- nvinfo : EIATTR_EXIT_INSTR_OFFSETS
	.align		4
        /*0068*/ 	.byte	0x04, 0x1c
        /*006a*/ 	.short	(.L_57 - .L_56)


	//   ....[0]....
.L_56:
        /*006c*/ 	.word	0x00000050


	//   ....[1]....
        /*0070*/ 	.word	0x000004a0


	//----- nvinfo : EIATTR_CRS_STACK_SIZE
	.align		4
.L_57:
        /*0074*/ 	.byte	0x04, 0x1e
        /*0076*/ 	.short	(.L_59 - .L_58)
.L_58:
        /*0078*/ 	.word	0x00000000


	//----- nvinfo : EIATTR_CBANK_PARAM_SIZE
	.align		4
.L_59:
        /*007c*/ 	.byte	0x03, 0x19
        /*007e*/ 	.short	0x0028


	//----- nvinfo : EIATTR_PARAM_CBANK
	.align		4
        /*0080*/ 	.byte	0x04, 0x0a
        /*0082*/ 	.short	(.L_61 - .L_60)
	.align		4
.L_60:
        /*0084*/ 	.word	index@(.nv.constant0._Z24unmark_multiples_threadsjPjmjS_)
        /*0088*/ 	.short	0x0380
        /*008a*/ 	.short	0x0028


	//----- nvinfo : EIATTR_SW_WAR
	.align		4
.L_61:
        /*008c*/ 	.byte	0x04, 0x36
        /*008e*/ 	.short	(.L_63 - .L_62)
.L_62:
        /*0090*/ 	.word	0x00000008
.L_63:


//--------------------- .nv.info._Z17initialize_buffermmPj --------------------------
	.section	.nv.info._Z17initialize_buffermmPj,"",@"SHT_CUDA_INFO"
	.sectionflags	@""
	.align	4


	//----- nvinfo : EIATTR_CUDA_API_VERSION
	.align		4
        /*0000*/ 	.byte	0x04, 0x37
        /*0002*/ 	.short	(.L_65 - .L_64)
.L_64:
        /*0004*/ 	.word	0x00000082


	//----- nvinfo : EIATTR_KPARAM_INFO
	.align		4
.L_65:
        /*0008*/ 	.byte	0x04, 0x17
        /*000a*/ 	.short	(.L_67 - .L_66)
.L_66:
        /*000c*/ 	.word	0x00000000
        /*0010*/ 	.short	0x0002
        /*0012*/ 	.short	0x0010
        /*0014*/ 	.byte	0x00, 0xf5, 0x21, 0x00


	//----- nvinfo : EIATTR_KPARAM_INFO
	.align		4
.L_67:
        /*0018*/ 	.byte	0x04, 0x17
        /*001a*/ 	.short	(.L_69 - .L_68)
.L_68:
        /*001c*/ 	.word	0x00000000
        /*0020*/ 	.short	0x0001
        /*0022*/ 	.short	0x0008
        /*0024*/ 	.byte	0x00, 0xf0, 0x21, 0x00


	//----- nvinfo : EIATTR_KPARAM_INFO
	.align		4
.L_69:
        /*0028*/ 	.byte	0x04, 0x17
        /*002a*/ 	.short	(.L_71 - .L_70)
.L_70:
        /*002c*/ 	.word	0x00000000
        /*0030*/ 	.short	0x0000
        /*0032*/ 	.short	0x0000
        /*0034*/ 	.byte	0x00, 0xf0, 0x21, 0x00


	//----- nvinfo : EIATTR_SPARSE_MMA_MASK
	.align		4
.L_71:
        /*0038*/ 	.byte	0x03, 0x50
        /*003a*/ 	.short	0x0000


	//----- nvinfo : EIATTR_MAXREG_COUNT
	.align		4
        /*003c*/ 	.byte	0x03, 0x1b
        /*003e*/ 	.short	0x00ff


	//----- nvinfo : EIATTR_MERCURY_ISA_VERSION
	.align		4
        /*0040*/ 	.byte	0x03, 0x5f
        /*0042*/ 	.short	0x0101


	//----- nvinfo : EIATTR_VRC_CTA_INIT_COUNT
	.align		4
        /*0044*/ 	.byte	0x02, 0x4a
	.zero		1
	.zero		1


	//----- nvinfo : EIATTR_EXIT_INSTR_OFFSETS
	.align		4
        /*0048*/ 	.byte	0x04, 0x1c
        /*004a*/ 	.short	(.L_73 - .L_72)


	//   ....[0]....
.L_72:
        /*004c*/ 	.word	0x000000e0


	//   ....[1]....
        /*0050*/ 	.word	0x000003e0


	//   ....[2]....
        /*0054*/ 	.word	0x00000530


	//   ....[3]....
        /*0058*/ 	.word	0x00000650


	//   ....[4]....
        /*005c*/ 	.word	0x00000740


	//----- nvinfo : EIATTR_CBANK_PARAM_SIZE
	.align		4
.L_73:
        /*0060*/ 	.byte	0x03, 0x19
        /*0062*/ 	.short	0x0018


	//----- nvinfo : EIATTR_PARAM_CBANK
	.align		4
        /*0064*/ 	.byte	0x04, 0x0a
        /*0066*/ 	.short	(.L_75 - .L_74)
	.align		4
.L_74:
        /*0068*/ 	.word	index@(.nv.constant0._Z17initialize_buffermmPj)
        /*006c*/ 	.short	0x0380
        /*006e*/ 	.short	0x0018


	//----- nvinfo : EIATTR_SW_WAR
	.align		4
.L_75:
        /*0070*/ 	.byte	0x04, 0x36
        /*0072*/ 	.short	(.L_77 - .L_76)
.L_76:
        /*0074*/ 	.word	0x00000008
.L_77:


//--------------------- .nv.callgraph             --------------------------
	.section	.nv.callgraph,"",@"SHT_CUDA_CALLGRAPH"
	.align	4
	.sectionentsize	8
	.align		4
        /*0000*/ 	.word	0x00000000
	.align		4
        /*0004*/ 	.word	0xffffffff
	.align		4
        /*0008*/ 	.word	0x00000000
	.align		4
        /*000c*/ 	.word	0xfffffffe
	.align		4
        /*0010*/ 	.word	0x00000000
	.align		4
        /*0014*/ 	.word	0xfffffffd
	.align		4
        /*0018*/ 	.word	0x00000000
	.align		4
        /*001c*/ 	.word	0xfffffffc


//--------------------- .text._Z23unmark_multiples_blocksjPjmjjmS_ --------------------------
	.section	.text._Z23unmark_multiples_blocksjPjmjjmS_,"ax",@progbits
	.align	128
        .global         _Z23unmark_multiples_blocksjPjmjjmS_
        .type           _Z23unmark_multiples_blocksjPjmjjmS_,@function
        .size           _Z23unmark_multiples_blocksjPjmjjmS_,(.L_x_21 - _Z23unmark_multiples_blocksjPjmjjmS_)
        .other          _Z23unmark_multiples_blocksjPjmjjmS_,@"STO_CUDA_ENTRY STV_DEFAULT"
_Z23unmark_multiples_blocksjPjmjjmS_:
.text._Z23unmark_multiples_blocksjPjmjjmS_:
[----:B------:R-:W-:Y:S08]  /*0000*/  LDC R1, c[0x0][0x37c] ;  /* 0x0000df00ff017b82 */ /* 0x000ff00000000800 */
[----:B------:R-:W0:Y:S01]  /*0010*/  S2UR UR6, SR_CTAID.X ;  /* 0x00000000000679c3 */ /* 0x000e220000002500 */
[----:B------:R-:W0:Y:S01]  /*0020*/  LDCU.64 UR10, c[0x0][0x398] ;  /* 0x00007300ff0a77ac */ /* 0x000e220008000a00 */
[----:B------:R-:W1:Y:S01]  /*0030*/  LDCU UR4, c[0x0][0x380] ;  /* 0x00007000ff0477ac */ /* 0x000e620008000800 */
[----:B------:R-:W2:Y:S01]  /*0040*/  LDCU.64 UR12, c[0x0][0x3a0] ;  /* 0x00007400ff0c77ac */ /* 0x000ea20008000a00 */
[----:B------:R-:W-:Y:S01]  /*0050*/  UMOV UR5, URZ ;  /* 0x000000ff00057c82 */ /* 0x000fe20008000000 */
[----:B------:R-:W3:Y:S01]  /*0060*/  LDCU.64 UR8, c[0x0][0x390] ;  /* 0x00007200ff0877ac */ /* 0x000ee20008000a00 */
[----:B-1----:R-:W-:Y:S01]  /*0070*/  ISETP.NE.AND P0, PT, RZ, UR4, PT ;  /* 0x00000004ff007c0c */ /* 0x002fe2000bf05270 */
[----:B0-----:R-:W-:Y:S01]  /*0080*/  UISETP.NE.AND UP1, UPT, UR6, UR11, UPT ;  /* 0x0000000b0600728c */ /* 0x001fe2000bf25270 */
[----:B------:R-:W-:Y:S01]  /*0090*/  UMOV UR4, UR10 ;  /* 0x0000000a00047c82 */ /* 0x000fe20008000000 */
[----:B------:R-:W-:-:S02]  /*00a0*/  UISETP.NE.AND UP0, UPT, UR6, URZ, UPT ;  /* 0x000000ff0600728c */ /* 0x000fc4000bf05270 */
[----:B--2---:R-:W-:-:S04]  /*00b0*/  UIMAD.WIDE.U32 UR14, UR6, UR12, UR4 ;  /* 0x0000000c060e72a5 */ /* 0x004fc8000f8e0004 */
[----:B------:R-:W-:Y:S01]  /*00c0*/  UIMAD UR6, UR6, UR13, UR15 ;  /* 0x0000000d060672a4 */ /* 0x000fe2000f8e020f */
[----:B---3--:R-:W-:Y:S11]  /*00d0*/  BRA.U !UP1, `(.L_x_0) ;  /* 0x0000000109207547 */ /* 0x008ff6000b800000 */
[----:B------:R-:W-:-:S04]  /*00e0*/  UIADD3 UR4, UP1, UPT, UR14, UR12, URZ ;  /* 0x0000000c0e047290 */ /* 0x000fc8000ff3e0ff */
[----:B------:R-:W-:-:S04]  /*00f0*/  UIADD3.X UR5, UPT, UPT, UR6, UR13, URZ, UP1, !UPT ;  /* 0x0000000d06057290 */ /* 0x000fc80008ffe4ff */
[----:B------:R-:W-:Y:S02]  /*0100*/  USHF.R.U64 UR4, UR4, 0x1, UR5 ;  /* 0x0000000104047899 */ /* 0x000fe40008001205 */
[----:B------:R-:W-:Y:S02]  /*0110*/  USHF.R.U32.HI UR5, URZ, 0x1, UR5 ;  /* 0x00000001ff057899 */ /* 0x000fe40008011605 */
[----:B------:R-:W-:Y:S02]  /*0120*/  ULOP3.LUT UR4, UR4, 0xffffffe0, URZ, 0xc0, !UPT ;  /* 0xffffffe004047892 */ /* 0x000fe4000f8ec0ff */
[----:B------:R-:W-:Y:S02]  /*0130*/  ULOP3.LUT UR5, UR5, 0x7fffffff, URZ, 0xc0, !UPT ;  /* 0x7fffffff05057892 */ /* 0x000fe4000f8ec0ff */
[----:B------:R-:W-:-:S04]  /*0140*/  UIADD3 UR8, UP1, UPT, UR4, -0x1, URZ ;  /* 0xffffffff04087890 */ /* 0x000fc8000ff3e0ff */
[----:B------:R-:W-:-:S12]  /*0150*/  UIADD3.X UR9, UPT, UPT, UR5, -0x1, URZ, UP1, !UPT ;  /* 0xffffffff05097890 */ /* 0x000fd80008ffe4ff */
.L_x_0:
[----:B------:R-:W-:Y:S05]  /*0160*/  @!P0 EXIT ;  /* 0x000000000000894d */ /* 0x000fea0003800000 */
[----:B------:R-:W-:Y:S01]  /*0170*/  IMAD.MOV.U32 R0, RZ, RZ, RZ ;  /* 0x000000ffff007224 */ /* 0x000fe200078e00ff */
[----:B------:R-:W0:Y:S01]  /*0180*/  LDCU.64 UR12, c[0x0][0x358] ;  /* 0x00006b00ff0c77ac */ /* 0x000e220008000a00 */
[----:B------:R-:W-:Y:S02]  /*0190*/  @UP0 ULOP3.LUT UR10, UR14, 0xffffffc0, URZ, 0xc0, !UPT ;  /* 0xffffffc00e0a0892 */ /* 0x000fe4000f8ec0ff */
[----:B------:R-:W-:-:S12]  /*01a0*/  USEL UR4, UR6, URZ, UP0 ;  /* 0x000000ff06047287 */ /* 0x000fd80008000000 */
.L_x_6:
[----:B-1----:R-:W1:Y:S01]  /*01b0*/  LDC.64 R2, c[0x0][0x388] ;  /* 0x0000e200ff027b82 */ /* 0x002e620000000a00 */
[----:B------:R-:W2:Y:S01]  /*01c0*/  LDCU UR5, c[0x0][0x380] ;  /* 0x00007000ff0577ac */ /* 0x000ea20008000800 */
[----:B-1----:R-:W-:-:S06]  /*01d0*/  IMAD.WIDE.U32 R2, R0, 0x4, R2 ;  /* 0x0000000400027825 */ /* 0x002fcc00078e0002 */
[----:B0-----:R-:W3:Y:S01]  /*01e0*/  LDG.E R2, desc[UR12][R2.64] ;  /* 0x0000000c02027981 */ /* 0x001ee2000c1e1900 */
[----:B------:R-:W-:-:S05]  /*01f0*/  VIADD R0, R0, 0x1 ;  /* 0x0000000100007836 */ /* 0x000fca0000000000 */
[----:B--2---:R-:W-:Y:S01]  /*0200*/  ISETP.NE.AND P2, PT, R0, UR5, PT ;  /* 0x0000000500007c0c */ /* 0x004fe2000bf45270 */
[----:B---3--:R-:W-:-:S04]  /*0210*/  IMAD.WIDE.U32 R4, R2, R2, RZ ;  /* 0x0000000202047225 */ /* 0x008fc800078e00ff */
[----:B------:R-:W-:Y:S01]  /*0220*/  IMAD.MOV.U32 R6, RZ, RZ, R4 ;  /* 0x000000ffff067224 */ /* 0x000fe200078e0004 */
[----:B------:R-:W-:-:S04]  /*0230*/  ISETP.GE.U32.AND P0, PT, R4, UR10, PT ;  /* 0x0000000a04007c0c */ /* 0x000fc8000bf06070 */
[----:B------:R-:W-:-:S13]  /*0240*/  ISETP.GE.U32.AND.EX P0, PT, R5, UR4, PT, P0 ;  /* 0x0000000405007c0c */ /* 0x000fda000bf06100 */
[----:B------:R-:W-:Y:S05]  /*0250*/  @P0 BRA `(.L_x_1) ;  /* 0x0000000000740947 */ /* 0x000fea0003800000 */
[----:B------:R-:W-:-:S09]  /*0260*/  UISETP.NE.U32.AND UP0, UPT, UR4, URZ, UPT ;  /* 0x000000ff0400728c */ /* 0x000fd2000bf05070 */
[----:B------:R-:W-:Y:S05]  /*0270*/  BRA.U UP0, `(.L_x_2) ;  /* 0x0000000100507547 */ /* 0x000fea000b800000 */
[----:B------:R-:W0:Y:S01]  /*0280*/  I2F.U32.RP R3, R2 ;  /* 0x0000000200037306 */ /* 0x000e220000209000 */
[----:B------:R-:W-:Y:S01]  /*0290*/  IMAD.MOV R7, RZ, RZ, -R2 ;  /* 0x000000ffff077224 */ /* 0x000fe200078e0a02 */
[----:B------:R-:W-:-:S06]  /*02a0*/  ISETP.NE.U32.AND P3, PT, R2, RZ, PT ;  /* 0x000000ff0200720c */ /* 0x000fcc0003f65070 */
[----:B0-----:R-:W0:Y:S02]  /*02b0*/  MUFU.RCP R3, R3 ;  /* 0x0000000300037308 */ /* 0x001e240000001000 */
[----:B0-----:R-:W-:-:S06]  /*02c0*/  VIADD R4, R3, 0xffffffe ;  /* 0x0ffffffe03047836 */ /* 0x001fcc0000000000 */
[----:B------:R0:W1:Y:S02]  /*02d0*/  F2I.FTZ.U32.TRUNC.NTZ R5, R4 ;  /* 0x0000000400057305 */ /* 0x000064000021f000 */
[----:B0-----:R-:W-:Y:S02]  /*02e0*/  IMAD.MOV.U32 R4, RZ, RZ, RZ ;  /* 0x000000ffff047224 */ /* 0x001fe400078e00ff */
[----:B-1----:R-:W-:-:S04]  /*02f0*/  IMAD R7, R7, R5, RZ ;  /* 0x0000000507077224 */ /* 0x002fc800078e02ff */
[----:B------:R-:W-:-:S06]  /*0300*/  IMAD.HI.U32 R5, R5, R7, R4 ;  /* 0x0000000705057227 */ /* 0x000fcc00078e0004 */
[----:B------:R-:W-:-:S04]  /*0310*/  IMAD.HI.U32 R4, R5, UR10, RZ ;  /* 0x0000000a05047c27 */ /* 0x000fc8000f8e00ff */
[----:B------:R-:W-:-:S04]  /*0320*/  IMAD.MOV R5, RZ, RZ, -R4 ;  /* 0x000000ffff057224 */ /* 0x000fc800078e0a04 */
[----:B------:R-:W-:-:S05]  /*0330*/  IMAD R5, R2, R5, UR10 ;  /* 0x0000000a02057e24 */ /* 0x000fca000f8e0205 */
[----:B------:R-:W-:-:S13]  /*0340*/  ISETP.GE.U32.AND P0, PT, R5, R2, PT ;  /* 0x000000020500720c */ /* 0x000fda0003f06070 */
[----:B------:R-:W-:Y:S02]  /*0350*/  @P0 IMAD.IADD R5, R5, 0x1, -R2 ;  /* 0x0000000105050824 */ /* 0x000fe400078e0a02 */
[----:B------:R-:W-:-:S03]  /*0360*/  @P0 VIADD R4, R4, 0x1 ;  /* 0x0000000104040836 */ /* 0x000fc60000000000 */
[----:B------:R-:W-:Y:S01]  /*0370*/  ISETP.GE.U32.AND P1, PT, R5, R2, PT ;  /* 0x000000020500720c */ /* 0x000fe20003f26070 */
[----:B------:R-:W-:-:S12]  /*0380*/  HFMA2 R5, -RZ, RZ, 0, 0 ;  /* 0x00000000ff057431 */ /* 0x000fd800000001ff */
[----:B------:R-:W-:Y:S01]  /*0390*/  @P1 VIADD R4, R4, 0x1 ;  /* 0x0000000104041836 */ /* 0x000fe20000000000 */
[----:B------:R-:W-:Y:S01]  /*03a0*/  @!P3 LOP3.LUT R4, RZ, R2, RZ, 0x33, !PT ;  /* 0x00000002ff04b212 */ /* 0x000fe200078e33ff */
[----:B------:R-:W-:Y:S06]  /*03b0*/  BRA `(.L_x_3) ;  /* 0x0000000000107947 */ /* 0x000fec0003800000 */
.L_x_2:
[----:B------:R-:W-:-:S07]  /*03c0*/  MOV R4, 0x3e0 ;  /* 0x000003e000047802 */ /* 0x000fce0000000f00 */
[----:B------:R-:W-:Y:S05]  /*03d0*/  CALL.REL.NOINC `($__internal_0_$__cuda_sm20_div_u64) ;  /* 0x00000000008c7944 */ /* 0x000fea0003c00000 */
[----:B------:R-:W-:Y:S02]  /*03e0*/  IMAD.MOV.U32 R4, RZ, RZ, R3 ;  /* 0x000000ffff047224 */ /* 0x000fe400078e0003 */
[----:B------:R-:W-:-:S07]  /*03f0*/  IMAD.MOV.U32 R5, RZ, RZ, R6 ;  /* 0x000000ffff057224 */ /* 0x000fce00078e0006 */
.L_x_3:
[----:B------:R-:W-:Y:S02]  /*0400*/  IMAD.MOV.U32 R3, RZ, RZ, RZ ;  /* 0x000000ffff037224 */ /* 0x000fe400078e00ff */
[----:B------:R-:W-:-:S04]  /*0410*/  IMAD.WIDE.U32 R6, R2, R4, R2 ;  /* 0x0000000402067225 */ /* 0x000fc800078e0002 */
[----:B------:R-:W-:-:S07]  /*0420*/  IMAD R5, R2, R5, R7 ;  /* 0x0000000502057224 */ /* 0x000fce00078e0207 */
.L_x_1:
[----:B------:R-:W-:-:S04]  /*0430*/  LOP3.LUT R3, R6, 0x1, RZ, 0xc0, !PT ;  /* 0x0000000106037812 */ /* 0x000fc800078ec0ff */
[----:B------:R-:W-:-:S04]  /*0440*/  ISETP.NE.U32.AND P0, PT, R3, 0x1, PT ;  /* 0x000000010300780c */ /* 0x000fc80003f05070 */
[----:B------:R-:W-:-:S04]  /*0450*/  ISETP.NE.U32.AND.EX P0, PT, RZ, RZ, PT, P0 ;  /* 0x000000ffff00720c */ /* 0x000fc80003f05100 */
[----:B------:R-:W-:-:S04]  /*0460*/  SEL R7, R2, RZ, P0 ;  /* 0x000000ff02077207 */ /* 0x000fc80000000000 */
[----:B------:R-:W-:-:S05]  /*0470*/  IADD3 R7, P0, PT, R6, R7, RZ ;  /* 0x0000000706077210 */ /* 0x000fca0007f1e0ff */
[----:B------:R-:W-:-:S05]  /*0480*/  IMAD.X R8, RZ, RZ, R5, P0 ;  /* 0x000000ffff087224 */ /* 0x000fca00000e0605 */
[--C-:B------:R-:W-:Y:S02]  /*0490*/  SHF.R.U64 R7, R7, 0x1, R8.reuse ;  /* 0x0000000107077819 */ /* 0x100fe40000001208 */
[----:B------:R-:W-:Y:S02]  /*04a0*/  SHF.R.U32.HI R8, RZ, 0x1, R8 ;  /* 0x00000001ff087819 */ /* 0x000fe40000011608 */
[----:B------:R-:W-:-:S04]  /*04b0*/  ISETP.GT.U32.AND P0, PT, R7, UR8, PT ;  /* 0x0000000807007c0c */ /* 0x000fc8000bf04070 */
[----:B------:R-:W-:-:S13]  /*04c0*/  ISETP.GT.U32.AND.EX P0, PT, R8, UR9, PT, P0 ;  /* 0x0000000908007c0c */ /* 0x000fda000bf04100 */
[----:B------:R-:W-:Y:S05]  /*04d0*/  @P0 BRA `(.L_x_4) ;  /* 0x0000000000440947 */ /* 0x000fea0003800000 */
[----:B------:R-:W0:Y:S02]  /*04e0*/  LDCU.64 UR6, c[0x0][0x3a8] ;  /* 0x00007500ff0677ac */ /* 0x000e240008000a00 */
.L_x_5:
[--C-:B-1----:R-:W-:Y:S02]  /*04f0*/  SHF.R.U64 R4, R7, 0x3, R8.reuse ;  /* 0x0000000307047819 */ /* 0x102fe40000001208 */
[----:B------:R-:W-:Y:S02]  /*0500*/  SHF.R.U32.HI R3, RZ, 0x3, R8 ;  /* 0x00000003ff037819 */ /* 0x000fe40000011608 */
[----:B------:R-:W-:Y:S02]  /*0510*/  LOP3.LUT R4, R4, 0xfffffffc, RZ, 0xc0, !PT ;  /* 0xfffffffc04047812 */ /* 0x000fe400078ec0ff */
[----:B------:R-:W-:Y:S02]  /*0520*/  LOP3.LUT R3, R3, 0x1fffffff, RZ, 0xc0, !PT ;  /* 0x1fffffff03037812 */ /* 0x000fe400078ec0ff */
[----:B0-----:R-:W-:-:S04]  /*0530*/  IADD3 R4, P0, PT, R4, UR6, RZ ;  /* 0x0000000604047c10 */ /* 0x001fc8000ff1e0ff */
[----:B------:R-:W-:-:S05]  /*0540*/  IADD3.X R5, PT, PT, R3, UR7, RZ, P0, !PT ;  /* 0x0000000703057c10 */ /* 0x000fca00087fe4ff */
[----:B------:R-:W2:Y:S01]  /*0550*/  LDG.E R6, desc[UR12][R4.64] ;  /* 0x0000000c04067981 */ /* 0x000ea2000c1e1900 */
[----:B------:R-:W-:-:S05]  /*0560*/  IMAD.MOV.U32 R10, RZ, RZ, 0x1 ;  /* 0x00000001ff0a7424 */ /* 0x000fca00078e00ff */
[-C--:B------:R-:W-:Y:S02]  /*0570*/  SHF.L.W.U32 R3, R10, R7.reuse, RZ ;  /* 0x000000070a037219 */ /* 0x080fe40000000eff */
[----:B------:R-:W-:-:S05]  /*0580*/  IADD3 R7, P0, PT, R2, R7, RZ ;  /* 0x0000000702077210 */ /* 0x000fca0007f1e0ff */
[----:B------:R-:W-:Y:S01]  /*0590*/  IMAD.X R8, RZ, RZ, R8, P0 ;  /* 0x000000ffff087224 */ /* 0x000fe200000e0608 */
[----:B------:R-:W-:-:S04]  /*05a0*/  ISETP.GT.U32.AND P0, PT, R7, UR8, PT ;  /* 0x0000000807007c0c */ /* 0x000fc8000bf04070 */
[----:B------:R-:W-:Y:S02]  /*05b0*/  ISETP.GT.U32.AND.EX P0, PT, R8, UR9, PT, P0 ;  /* 0x0000000908007c0c */ /* 0x000fe4000bf04100 */
[----:B--2---:R-:W-:-:S05]  /*05c0*/  LOP3.LUT R3, R6, R3, RZ, 0x30, !PT ;  /* 0x0000000306037212 */ /* 0x004fca00078e30ff */
[----:B------:R1:W-:Y:S06]  /*05d0*/  STG.E desc[UR12][R4.64], R3 ;  /* 0x0000000304007986 */ /* 0x0003ec000c10190c */
[----:B------:R-:W-:Y:S05]  /*05e0*/  @!P0 BRA `(.L_x_5) ;  /* 0xfffffffc00c08947 */ /* 0x000fea000383ffff */
.L_x_4:
[----:B------:R-:W-:Y:S05]  /*05f0*/  @P2 BRA `(.L_x_6) ;  /* 0xfffffff800ec2947 */ /* 0x000fea000383ffff */
[----:B------:R-:W-:Y:S05]  /*0600*/  EXIT ;  /* 0x000000000000794d */ /* 0x000fea0003800000 */
        .weak           $__internal_0_$__cuda_sm20_div_u64
        .type           $__internal_0_$__cuda_sm20_div_u64,@function
        .size           $__internal_0_$__cuda_sm20_div_u64,(.L_x_21 - $__internal_0_$__cuda_sm20_div_u64)
$__internal_0_$__cuda_sm20_div_u64:
[----:B------:R-:W-:-:S06]  /*0610*/  MOV R3, RZ ;  /* 0x000000ff00037202 */ /* 0x000fcc0000000f00 */
[----:B------:R-:W0:Y:S08]  /*0620*/  I2F.U64.RP R3, R2 ;  /* 0x0000000200037312 */ /* 0x000e300000309000 */
[----:B0-----:R-:W0:Y:S02]  /*0630*/  MUFU.RCP R5, R3 ;  /* 0x0000000300057308 */ /* 0x001e240000001000 */
[----:B0-----:R-:W-:-:S06]  /*0640*/  VIADD R5, R5, 0x1ffffffe ;  /* 0x1ffffffe05057836 */ /* 0x001fcc0000000000 */
[----:B------:R-:W0:Y:S02]  /*0650*/  F2I.U64.TRUNC R6, R5 ;  /* 0x0000000500067311 */ /* 0x000e24000020d800 */
[----:B0-----:R-:W-:-:S04]  /*0660*/  IMAD.WIDE.U32 R8, R6, R2, RZ ;  /* 0x0000000206087225 */ /* 0x001fc800078e00ff */
[----:B------:R-:W-:Y:S01]  /*0670*/  IMAD R9, R7, R2, R9 ;  /* 0x0000000207097224 */ /* 0x000fe200078e0209 */
[----:B------:R-:W-:-:S05]  /*0680*/  IADD3 R11, P0, PT, RZ, -R8, RZ ;  /* 0x80000008ff0b7210 */ /* 0x000fca0007f1e0ff */
[----:B------:R-:W-:-:S04]  /*0690*/  IMAD.HI.U32 R8, R6, R11, RZ ;  /* 0x0000000b06087227 */ /* 0x000fc800078e00ff */
[----:B------:R-:W-:Y:S02]  /*06a0*/  IMAD.X R13, RZ, RZ, ~R9, P0 ;  /* 0x000000ffff0d7224 */ /* 0x000fe400000e0e09 */
[----:B------:R-:W-:Y:S02]  /*06b0*/  IMAD.MOV.U32 R9, RZ, RZ, R6 ;  /* 0x000000ffff097224 */ /* 0x000fe400078e0006 */
[-C--:B------:R-:W-:Y:S02]  /*06c0*/  IMAD R15, R7, R13.reuse, RZ ;  /* 0x0000000d070f7224 */ /* 0x080fe400078e02ff */
[----:B------:R-:W-:-:S04]  /*06d0*/  IMAD.WIDE.U32 R8, P0, R6, R13, R8 ;  /* 0x0000000d06087225 */ /* 0x000fc80007800008 */
[----:B------:R-:W-:-:S04]  /*06e0*/  IMAD.HI.U32 R3, R7, R13, RZ ;  /* 0x0000000d07037227 */ /* 0x000fc800078e00ff */
[----:B------:R-:W-:-:S04]  /*06f0*/  IMAD.HI.U32 R8, P1, R7, R11, R8 ;  /* 0x0000000b07087227 */ /* 0x000fc80007820008 */
[----:B------:R-:W-:Y:S01]  /*0700*/  IMAD.X R3, R3, 0x1, R7, P0 ;  /* 0x0000000103037824 */ /* 0x000fe200000e0607 */
[----:B------:R-:W-:-:S04]  /*0710*/  IADD3 R9, P3, PT, R15, R8, RZ ;  /* 0x000000080f097210 */ /* 0x000fc80007f7e0ff */
[----:B------:R-:W-:Y:S01]  /*0720*/  IADD3.X R3, PT, PT, RZ, RZ, R3, P3, P1 ;  /* 0x000000ffff037210 */ /* 0x000fe20001fe2403 */
[----:B------:R-:W-:-:S03]  /*0730*/  IMAD.WIDE.U32 R6, R9, R2, RZ ;  /* 0x0000000209067225 */ /* 0x000fc600078e00ff */
[----:B------:R-:W-:Y:S01]  /*0740*/  IADD3 R5, P0, PT, RZ, -R6, RZ ;  /* 0x80000006ff057210 */ /* 0x000fe20007f1e0ff */
[----:B------:R-:W-:Y:S02]  /*0750*/  IMAD R6, R3, R2, R7 ;  /* 0x0000000203067224 */ /* 0x000fe400078e0207 */
[----:B------:R-:W-:Y:S02]  /*0760*/  HFMA2 R7, -RZ, RZ, 0, 0 ;  /* 0x00000000ff077431 */ /* 0x000fe400000001ff */
[----:B------:R-:W-:-:S04]  /*0770*/  IMAD.HI.U32 R8, R9, R5, RZ ;  /* 0x0000000509087227 */ /* 0x000fc800078e00ff */
[----:B------:R-:W-:-:S04]  /*0780*/  IMAD.X R6, RZ, RZ, ~R6, P0 ;  /* 0x000000ffff067224 */ /* 0x000fc800000e0e06 */
[----:B------:R-:W-:-:S04]  /*0790*/  IMAD.WIDE.U32 R8, P0, R9, R6, R8 ;  /* 0x0000000609087225 */ /* 0x000fc80007800008 */
[C---:B------:R-:W-:Y:S02]  /*07a0*/  IMAD R10, R3.reuse, R6, RZ ;  /* 0x00000006030a7224 */ /* 0x040fe400078e02ff */
[----:B------:R-:W-:-:S04]  /*07b0*/  IMAD.HI.U32 R5, P1, R3, R5, R8 ;  /* 0x0000000503057227 */ /* 0x000fc80007820008 */
[----:B------:R-:W-:Y:S01]  /*07c0*/  IMAD.HI.U32 R6, R3, R6, RZ ;  /* 0x0000000603067227 */ /* 0x000fe200078e00ff */
[----:B------:R-:W-:-:S03]  /*07d0*/  IADD3 R5, P3, PT, R10, R5, RZ ;  /* 0x000000050a057210 */ /* 0x000fc60007f7e0ff */
[----:B------:R-:W-:Y:S02]  /*07e0*/  IMAD.X R3, R6, 0x1, R3, P0 ;  /* 0x0000000106037824 */ /* 0x000fe400000e0603 */
[----:B------:R-:W-:-:S03]  /*07f0*/  IMAD.HI.U32 R6, R5, UR10, RZ ;  /* 0x0000000a05067c27 */ /* 0x000fc6000f8e00ff */
[----:B------:R-:W-:Y:S01]  /*0800*/  IADD3.X R3, PT, PT, RZ, RZ, R3, P3, P1 ;  /* 0x000000ffff037210 */ /* 0x000fe20001fe2403 */
[----:B------:R-:W-:-:S04]  /*0810*/  IMAD.WIDE.U32 R6, R5, UR4, R6 ;  /* 0x0000000405067c25 */ /* 0x000fc8000f8e0006 */
[C---:B------:R-:W-:Y:S02]  /*0820*/  IMAD R8, R3.reuse, UR4, RZ ;  /* 0x0000000403087c24 */ /* 0x040fe4000f8e02ff */
[----:B------:R-:W-:-:S04]  /*0830*/  IMAD.HI.U32 R5, P0, R3, UR10, R6 ;  /* 0x0000000a03057c27 */ /* 0x000fc8000f800006 */
[----:B------:R-:W-:Y:S01]  /*0840*/  IMAD.HI.U32 R3, R3, UR4, RZ ;  /* 0x0000000403037c27 */ /* 0x000fe2000f8e00ff */
[----:B------:R-:W-:-:S03]  /*0850*/  IADD3 R5, P1, PT, R8, R5, RZ ;  /* 0x0000000508057210 */ /* 0x000fc60007f3e0ff */
[----:B------:R-:W-:Y:S01]  /*0860*/  IMAD.X R3, RZ, RZ, R3, P0 ;  /* 0x000000ffff037224 */ /* 0x000fe200000e0603 */
[C---:B------:R-:W-:Y:S01]  /*0870*/  IADD3 R8, P3, PT, R5.reuse, 0x1, RZ ;  /* 0x0000000105087810 */ /* 0x040fe20007f7e0ff */
[----:B------:R-:W-:-:S04]  /*0880*/  IMAD.WIDE.U32 R6, R5, R2, RZ ;  /* 0x0000000205067225 */ /* 0x000fc800078e00ff */
[----:B------:R-:W-:Y:S01]  /*0890*/  IMAD.X R3, RZ, RZ, R3, P1 ;  /* 0x000000ffff037224 */ /* 0x000fe200008e0603 */
[----:B------:R-:W-:-:S03]  /*08a0*/  IADD3 R11, P0, PT, -R6, UR10, RZ ;  /* 0x0000000a060b7c10 */ /* 0x000fc6000ff1e1ff */
[----:B------:R-:W-:Y:S02]  /*08b0*/  IMAD R7, R3, R2, R7 ;  /* 0x0000000203077224 */ /* 0x000fe400078e0207 */
[----:B------:R-:W-:-:S03]  /*08c0*/  IMAD.X R6, RZ, RZ, R3, P3 ;  /* 0x000000ffff067224 */ /* 0x000fc600018e0603 */
[----:B------:R-:W-:Y:S02]  /*08d0*/  IADD3.X R10, PT, PT, ~R7, UR4, RZ, P0, !PT ;  /* 0x00000004070a7c10 */ /* 0x000fe400087fe5ff */
[----:B------:R-:W-:Y:S02]  /*08e0*/  ISETP.GE.U32.AND P0, PT, R11, R2, PT ;  /* 0x000000020b00720c */ /* 0x000fe40003f06070 */
[----:B------:R-:W-:Y:S02]  /*08f0*/  IADD3 R7, P1, PT, -R2, R11, RZ ;  /* 0x0000000b02077210 */ /* 0x000fe40007f3e1ff */
[C---:B------:R-:W-:Y:S02]  /*0900*/  ISETP.GE.U32.AND.EX P0, PT, R10.reuse, RZ, PT, P0 ;  /* 0x000000ff0a00720c */ /* 0x040fe40003f06100 */
[----:B------:R-:W-:Y:S02]  /*0910*/  IADD3.X R9, PT, PT, R10, -0x1, RZ, P1, !PT ;  /* 0xffffffff0a097810 */ /* 0x000fe40000ffe4ff */
[----:B------:R-:W-:-:S02]  /*0920*/  SEL R8, R8, R5, P0 ;  /* 0x0000000508087207 */ /* 0x000fc40000000000 */
[----:B------:R-:W-:Y:S02]  /*0930*/  SEL R7, R7, R11, P0 ;  /* 0x0000000b07077207 */ /* 0x000fe40000000000 */
[----:B------:R-:W-:Y:S02]  /*0940*/  SEL R5, R6, R3, P0 ;  /* 0x0000000306057207 */ /* 0x000fe40000000000 */
[----:B------:R-:W-:Y:S02]  /*0950*/  IADD3 R3, P3, PT, R8, 0x1, RZ ;  /* 0x0000000108037810 */ /* 0x000fe40007f7e0ff */
[----:B------:R-:W-:Y:S02]  /*0960*/  SEL R9, R9, R10, P0 ;  /* 0x0000000a09097207 */ /* 0x000fe40000000000 */
[----:B------:R-:W-:Y:S01]  /*0970*/  ISETP.GE.U32.AND P0, PT, R7, R2, PT ;  /* 0x000000020700720c */ /* 0x000fe20003f06070 */
[----:B------:R-:W-:Y:S01]  /*0980*/  IMAD.X R6, RZ, RZ, R5, P3 ;  /* 0x000000ffff067224 */ /* 0x000fe200018e0605 */
[----:B------:R-:W-:-:S02]  /*0990*/  ISETP.NE.U32.AND P1, PT, R2, RZ, PT ;  /* 0x000000ff0200720c */ /* 0x000fc40003f25070 */
[----:B------:R-:W-:Y:S02]  /*09a0*/  ISETP.GE.U32.AND.EX P0, PT, R9, RZ, PT, P0 ;  /* 0x000000ff0900720c */ /* 0x000fe40003f06100 */
[----:B------:R-:W-:Y:S02]  /*09b0*/  ISETP.NE.AND.EX P1, PT, RZ, RZ, PT, P1 ;  /* 0x000000ffff00720c */ /* 0x000fe40003f25310 */
[----:B------:R-:W-:Y:S01]  /*09c0*/  SEL R6, R6, R5, P0 ;  /* 0x0000000506067207 */ /* 0x000fe20000000000 */
[----:B------:R-:W-:Y:S01]  /*09d0*/  IMAD.MOV.U32 R5, RZ, RZ, 0x0 ;  /* 0x00000000ff057424 */ /* 0x000fe200078e00ff */
[----:B------:R-:W-:Y:S02]  /*09e0*/  SEL R3, R3, R8, P0 ;  /* 0x0000000803037207 */ /* 0x000fe40000000000 */
[----:B------:R-:W-:Y:S02]  /*09f0*/  SEL R6, R6, 0xffffffff, P1 ;  /* 0xffffffff06067807 */ /* 0x000fe40000800000 */
[----:B------:R-:W-:Y:S01]  /*0a00*/  SEL R3, R3, 0xffffffff, P1 ;  /* 0xffffffff03037807 */ /* 0x000fe20000800000 */
[----:B------:R-:W-:Y:S06]  /*0a10*/  RET.REL.NODEC R4 `(_Z23unmark_multiples_blocksjPjmjjmS_) ;  /* 0xfffffff404787950 */ /* 0x000fec0003c3ffff */
.L_x_7:
[----:B------:R-:W-:-:S00]  /*0a20*/  BRA `(.L_x_7) ;  /* 0xfffffffc00fc7947 */ /* 0x000fc0000383ffff */
[----:B------:R-:W-:-:S00]  /*0a30*/  NOP ;  /* 0x0000000000007918 */ /* 0x000fc00000000000 */
        /* <DEDUP_REMOVED lines=12> */
.L_x_21:


//--------------------- .text._Z24unmark_multiples_threadsjPjmjS_ --------------------------
	.section	.text._Z24unmark_multiples_threadsjPjmjS_,"ax",@progbits
	.align	128
        .global         _Z24unmark_multiples_threadsjPjmjS_
        .type           _Z24unmark_multiples_threadsjPjmjS_,@function
        .size           _Z24unmark_multiples_threadsjPjmjS_,(.L_x_23 - _Z24unmark_multiples_threadsjPjmjS_)
        .other          _Z24unmark_multiples_threadsjPjmjS_,@"STO_CUDA_ENTRY STV_DEFAULT"
_Z24unmark_multiples_threadsjPjmjS_:
.text._Z24unmark_multiples_threadsjPjmjS_:
[----:B------:R-:W-:Y:S01]  /*0000*/  LDC R1, c[0x0][0x37c] ;  /* 0x0000df00ff017b82 */ /* 0x000fe20000000800 */
[----:B------:R-:W0:Y:S01]  /*0010*/  S2R R0, SR_TID.X ;  /* 0x0000000000007919 */ /* 0x000e220000002100 */
[----:B------:R-:W0:Y:S02]  /*0020*/  LDCU UR4, c[0x0][0x380] ;  /* 0x00007000ff0477ac */ /* 0x000e240008000800 */
[----:B0-----:R-:W-:Y:S01]  /*0030*/  ISETP.GE.U32.AND P0, PT, R0, UR4, PT ;  /* 0x0000000400007c0c */ /* 0x001fe2000bf06070 */
[----:B------:R-:W0:-:S12]  /*0040*/  LDCU.64 UR4, c[0x0][0x3a0] ;  /* 0x00007400ff0477ac */ /* 0x000e180008000a00 */
[----:B0-----:R-:W-:Y:S05]  /*0050*/  @P0 EXIT ;  /* 0x000000000000094d */ /* 0x001fea0003800000 */
[----:B------:R-:W0:Y:S02]  /*0060*/  LDC.64 R8, c[0x0][0x358] ;  /* 0x0000d600ff087b82 */ /* 0x000e240000000a00 */
.L_x_13:
[----:B0-----:R-:W1:Y:S01]  /*0070*/  LDC.64 R4, c[0x0][0x388] ;  /* 0x0000e200ff047b82 */ /* 0x001e620000000a00 */
[----:B0-----:R-:W-:Y:S02]  /*0080*/  R2UR UR6, R8 ;  /* 0x00000000080672ca */ /* 0x001fe400000e0000 */
[----:B------:R-:W-:-:S05]  /*0090*/  R2UR UR7, R9 ;  /* 0x00000000090772ca */ /* 0x000fca00000e0000 */
[----:B------:R-:W0:Y:S01]  /*00a0*/  LDC R11, c[0x0][0x398] ;  /* 0x0000e600ff0b7b82 */ /* 0x000e220000000800 */
[----:B-1----:R-:W-:-:S07]  /*00b0*/  IMAD.WIDE.U32 R4, R0, 0x4, R4 ;  /* 0x0000000400047825 */ /* 0x002fce00078e0004 */
[----:B------:R-:W2:Y:S01]  /*00c0*/  LDG.E R4, desc[UR6][R4.64] ;  /* 0x0000000604047981 */ /* 0x000ea2000c1e1900 */
[----:B------:R-:W1:Y:S01]  /*00d0*/  LDCU UR6, c[0x0][0x380] ;  /* 0x00007000ff0677ac */ /* 0x000e620008000800 */
[----:B------:R-:W-:Y:S01]  /*00e0*/  VIADD R0, R0, 0x80 ;  /* 0x0000008000007836 */ /* 0x000fe20000000000 */
[----:B------:R-:W-:Y:S04]  /*00f0*/  BSSY.RECONVERGENT B0, `(.L_x_8) ;  /* 0x000001a000007945 */ /* 0x000fe80003800200 */
[----:B-1----:R-:W-:Y:S01]  /*0100*/  ISETP.GE.U32.AND P1, PT, R0, UR6, PT ;  /* 0x0000000600007c0c */ /* 0x002fe2000bf26070 */
[----:B--2---:R-:W-:-:S03]  /*0110*/  IMAD.WIDE.U32 R6, R4, R4, RZ ;  /* 0x0000000404067225 */ /* 0x004fc600078e00ff */
[----:B0-----:R-:W-:-:S04]  /*0120*/  ISETP.GT.U32.AND P0, PT, R6, R11, PT ;  /* 0x0000000b0600720c */ /* 0x001fc80003f04070 */
[----:B------:R-:W-:-:S13]  /*0130*/  ISETP.GT.U32.AND.EX P0, PT, R7, RZ, PT, P0 ;  /* 0x000000ff0700720c */ /* 0x000fda0003f04100 */
[----:B------:R-:W-:Y:S05]  /*0140*/  @P0 BRA `(.L_x_9) ;  /* 0x0000000000500947 */ /* 0x000fea0003800000 */
        /* <DEDUP_REMOVED lines=9> */
[----:B------:R-:W-:-:S04]  /*01e0*/  IMAD.HI.U32 R3, R3, R11, RZ ;  /* 0x0000000b03037227 */ /* 0x000fc800078e00ff */
[----:B------:R-:W-:-:S04]  /*01f0*/  IMAD.MOV R7, RZ, RZ, -R3 ;  /* 0x000000ffff077224 */ /* 0x000fc800078e0a03 */
[----:B------:R-:W-:-:S05]  /*0200*/  IMAD R7, R4, R7, R11 ;  /* 0x0000000704077224 */ /* 0x000fca00078e020b */
[----:B------:R-:W-:-:S13]  /*0210*/  ISETP.GE.U32.AND P0, PT, R7, R4, PT ;  /* 0x000000040700720c */ /* 0x000fda0003f06070 */
[----:B------:R-:W-:Y:S02]  /*0220*/  @P0 IMAD.IADD R7, R7, 0x1, -R4 ;  /* 0x0000000107070824 */ /* 0x000fe400078e0a04 */
[----:B------:R-:W-:-:S03]  /*0230*/  @P0 VIADD R3, R3, 0x1 ;  /* 0x0000000103030836 */ /* 0x000fc60000000000 */
[----:B------:R-:W-:Y:S01]  /*0240*/  ISETP.GE.U32.AND P2, PT, R7, R4, PT ;  /* 0x000000040700720c */ /* 0x000fe20003f46070 */
[----:B------:R-:W-:-:S12]  /*0250*/  IMAD.MOV.U32 R7, RZ, RZ, RZ ;  /* 0x000000ffff077224 */ /* 0x000fd800078e00ff */
[----:B------:R-:W-:Y:S01]  /*0260*/  @P2 VIADD R3, R3, 0x1 ;  /* 0x0000000103032836 */ /* 0x000fe20000000000 */
[----:B------:R-:W-:-:S05]  /*0270*/  @!P3 LOP3.LUT R3, RZ, R4, RZ, 0x33, !PT ;  /* 0x00000004ff03b212 */ /* 0x000fca00078e33ff */
[----:B------:R-:W-:-:S07]  /*0280*/  IMAD R6, R4, R3, R4 ;  /* 0x0000000304067224 */ /* 0x000fce00078e0204 */
.L_x_9:
[----:B------:R-:W-:Y:S05]  /*0290*/  BSYNC.RECONVERGENT B0 ;  /* 0x0000000000007941 */ /* 0x000fea0003800200 */
.L_x_8:
[----:B------:R-:W-:Y:S01]  /*02a0*/  LOP3.LUT R5, R6, 0x1, RZ, 0xc0, !PT ;  /* 0x0000000106057812 */ /* 0x000fe200078ec0ff */
[----:B------:R-:W0:Y:S01]  /*02b0*/  LDC.64 R2, c[0x0][0x390] ;  /* 0x0000e400ff027b82 */ /* 0x000e220000000a00 */
[----:B------:R-:W-:Y:S02]  /*02c0*/  BSSY.RECONVERGENT B0, `(.L_x_10) ;  /* 0x000001c000007945 */ /* 0x000fe40003800200 */
[----:B------:R-:W-:-:S04]  /*02d0*/  ISETP.NE.U32.AND P0, PT, R5, 0x1, PT ;  /* 0x000000010500780c */ /* 0x000fc80003f05070 */
[----:B------:R-:W-:-:S04]  /*02e0*/  ISETP.NE.U32.AND.EX P0, PT, RZ, RZ, PT, P0 ;  /* 0x000000ffff00720c */ /* 0x000fc80003f05100 */
[----:B------:R-:W-:-:S04]  /*02f0*/  SEL R11, R4, RZ, P0 ;  /* 0x000000ff040b7207 */ /* 0x000fc80000000000 */
[----:B------:R-:W-:-:S05]  /*0300*/  IADD3 R11, P0, PT, R6, R11, RZ ;  /* 0x0000000b060b7210 */ /* 0x000fca0007f1e0ff */
[----:B------:R-:W-:-:S05]  /*0310*/  IMAD.X R6, RZ, RZ, R7, P0 ;  /* 0x000000ffff067224 */ /* 0x000fca00000e0607 */
[--C-:B------:R-:W-:Y:S02]  /*0320*/  SHF.R.U64 R11, R11, 0x1, R6.reuse ;  /* 0x000000010b0b7819 */ /* 0x100fe40000001206 */
[----:B------:R-:W-:Y:S02]  /*0330*/  SHF.R.U32.HI R10, RZ, 0x1, R6 ;  /* 0x00000001ff0a7819 */ /* 0x000fe40000011606 */
[----:B0-----:R-:W-:-:S04]  /*0340*/  ISETP.GT.U32.AND P0, PT, R11, R2, PT ;  /* 0x000000020b00720c */ /* 0x001fc80003f04070 */
[----:B------:R-:W-:-:S13]  /*0350*/  ISETP.GT.U32.AND.EX P0, PT, R10, R3, PT, P0 ;  /* 0x000000030a00720c */ /* 0x000fda0003f04100 */
[----:B------:R-:W-:Y:S05]  /*0360*/  @P0 BRA `(.L_x_11) ;  /* 0x0000000000440947 */ /* 0x000fea0003800000 */
.L_x_12:
[--C-:B0-----:R-:W-:Y:S01]  /*0370*/  SHF.R.U64 R6, R11, 0x3, R10.reuse ;  /* 0x000000030b067819 */ /* 0x101fe2000000120a */
[----:B------:R-:W-:Y:S01]  /*0380*/  IMAD.MOV.U32 R12, RZ, RZ, 0x1 ;  /* 0x00000001ff0c7424 */ /* 0x000fe200078e00ff */
[----:B------:R-:W-:Y:S02]  /*0390*/  SHF.R.U32.HI R7, RZ, 0x3, R10 ;  /* 0x00000003ff077819 */ /* 0x000fe4000001160a */
[----:B------:R-:W-:Y:S02]  /*03a0*/  LOP3.LUT R6, R6, 0xfffffffc, RZ, 0xc0, !PT ;  /* 0xfffffffc06067812 */ /* 0x000fe400078ec0ff */
[----:B------:R-:W-:Y:S02]  /*03b0*/  LOP3.LUT R7, R7, 0x1fffffff, RZ, 0xc0, !PT ;  /* 0x1fffffff07077812 */ /* 0x000fe400078ec0ff */
[----:B------:R-:W-:Y:S02]  /*03c0*/  IADD3 R6, P0, PT, R6, UR4, RZ ;  /* 0x0000000406067c10 */ /* 0x000fe4000ff1e0ff */
[----:B------:R-:W-:-:S02]  /*03d0*/  SHF.L.W.U32 R5, R12, R11, RZ ;  /* 0x0000000b0c057219 */ /* 0x000fc40000000eff */
[----:B------:R-:W-:Y:S02]  /*03e0*/  IADD3.X R7, PT, PT, R7, UR5, RZ, P0, !PT ;  /* 0x0000000507077c10 */ /* 0x000fe400087fe4ff */
[----:B------:R-:W-:Y:S02]  /*03f0*/  IADD3 R11, P0, PT, R4, R11, RZ ;  /* 0x0000000b040b7210 */ /* 0x000fe40007f1e0ff */
[----:B------:R-:W-:Y:S02]  /*0400*/  R2UR UR6, R8 ;  /* 0x00000000080672ca */ /* 0x000fe400000e0000 */
[----:B------:R-:W-:Y:S01]  /*0410*/  R2UR UR7, R9 ;  /* 0x00000000090772ca */ /* 0x000fe200000e0000 */
[----:B------:R-:W-:Y:S01]  /*0420*/  IMAD.X R10, RZ, RZ, R10, P0 ;  /* 0x000000ffff0a7224 */ /* 0x000fe200000e060a */
[----:B------:R-:W-:Y:S02]  /*0430*/  ISETP.GT.U32.AND P0, PT, R11, R2, PT ;  /* 0x000000020b00720c */ /* 0x000fe40003f04070 */
[----:B------:R-:W-:-:S02]  /*0440*/  LOP3.LUT R5, RZ, R5, RZ, 0x33, !PT ;  /* 0x00000005ff057212 */ /* 0x000fc400078e33ff */
[----:B------:R-:W-:-:S07]  /*0450*/  ISETP.GT.U32.AND.EX P0, PT, R10, R3, PT, P0 ;  /* 0x000000030a00720c */ /* 0x000fce0003f04100 */
[----:B------:R0:W-:Y:S06]  /*0460*/  REDG.E.AND.STRONG.GPU desc[UR6][R6.64], R5 ;  /* 0x000000050600798e */ /* 0x0001ec000e92e106 */
[----:B------:R-:W-:Y:S05]  /*0470*/  @!P0 BRA `(.L_x_12) ;  /* 0xfffffffc00bc8947 */ /* 0x000fea000383ffff */
.L_x_11:
[----:B------:R-:W-:Y:S05]  /*0480*/  BSYNC.RECONVERGENT B0 ;  /* 0x0000000000007941 */ /* 0x000fea0003800200 */
.L_x_10:
[----:B------:R-:W-:Y:S05]  /*0490*/  @!P1 BRA `(.L_x_13) ;  /* 0xfffffff800f49947 */ /* 0x000fea000383ffff */
[----:B------:R-:W-:Y:S05]  /*04a0*/  EXIT ;  /* 0x000000000000794d */ /* 0x000fea0003800000 */
.L_x_14:
        /* <DEDUP_REMOVED lines=13> */
.L_x_23:


//--------------------- .text._Z17initialize_buffermmPj --------------------------
	.section	.text._Z17initialize_buffermmPj,"ax",@progbits
	.align	128
        .global         _Z17initialize_buffermmPj
        .type           _Z17initialize_buffermmPj,@function
        .size           _Z17initialize_buffermmPj,(.L_x_24 - _Z17initialize_buffermmPj)
        .other          _Z17initialize_buffermmPj,@"STO_CUDA_ENTRY STV_DEFAULT"
_Z17initialize_buffermmPj:
.text._Z17initialize_buffermmPj:
[----:B------:R-:W-:Y:S08]  /*0000*/  LDC R1, c[0x0][0x37c] ;  /* 0x0000df00ff017b82 */ /* 0x000ff00000000800 */
[----:B------:R-:W0:Y:S08]  /*0010*/  S2UR UR4, SR_CTAID.X ;  /* 0x00000000000479c3 */ /* 0x000e300000002500 */
[----:B------:R-:W0:Y:S08]  /*0020*/  LDC.64 R6, c[0x0][0x380] ;  /* 0x0000e000ff067b82 */ /* 0x000e300000000a00 */
[----:B------:R-:W1:Y:S01]  /*0030*/  LDC.64 R8, c[0x0][0x388] ;  /* 0x0000e200ff087b82 */ /* 0x000e620000000a00 */
[----:B0-----:R-:W-:-:S04]  /*0040*/  IMAD.WIDE.U32 R2, R6, UR4, RZ ;  /* 0x0000000406027c25 */ /* 0x001fc8000f8e00ff */
[----:B------:R-:W-:Y:S01]  /*0050*/  IMAD R4, R7, UR4, R3 ;  /* 0x0000000407047c24 */ /* 0x000fe2000f8e0203 */
[----:B------:R-:W-:-:S05]  /*0060*/  IADD3 R5, P0, PT, R2, R6, RZ ;  /* 0x0000000602057210 */ /* 0x000fca0007f1e0ff */
[----:B------:R-:W-:Y:S01]  /*0070*/  IMAD.X R0, R4, 0x1, R7, P0 ;  /* 0x0000000104007824 */ /* 0x000fe200000e0607 */
[----:B-1----:R-:W-:-:S04]  /*0080*/  ISETP.LT.U32.AND P0, PT, R5, R8, PT ;  /* 0x000000080500720c */ /* 0x002fc80003f01070 */
[----:B------:R-:W-:-:S04]  /*0090*/  ISETP.LT.U32.AND.EX P0, PT, R0, R9, PT, P0 ;  /* 0x000000090000720c */ /* 0x000fc80003f01100 */
[----:B------:R-:W-:Y:S02]  /*00a0*/  SEL R5, R5, R8, P0 ;  /* 0x0000000805057207 */ /* 0x000fe40000000000 */
[----:B------:R-:W-:Y:S02]  /*00b0*/  SEL R7, R0, R9, P0 ;  /* 0x0000000900077207 */ /* 0x000fe40000000000 */
[----:B------:R-:W-:-:S04]  /*00c0*/  ISETP.GE.U32.AND P0, PT, R2, R5, PT ;  /* 0x000000050200720c */ /* 0x000fc80003f06070 */
[----:B------:R-:W-:-:S13]  /*00d0*/  ISETP.GE.U32.AND.EX P0, PT, R4, R7, PT, P0 ;  /* 0x000000070400720c */ /* 0x000fda0003f06100 */
[----:B------:R-:W-:Y:S05]  /*00e0*/  @P0 EXIT ;  /* 0x000000000000094d */ /* 0x000fea0003800000 */
[----:B------:R-:W-:Y:S01]  /*00f0*/  IMAD.MOV.U32 R0, RZ, RZ, R2 ;  /* 0x000000ffff007224 */ /* 0x000fe200078e0002 */
[----:B------:R-:W0:Y:S01]  /*0100*/  LDCU.64 UR4, c[0x0][0x358] ;  /* 0x00006b00ff0477ac */ /* 0x000e220008000a00 */
[----:B------:R-:W-:-:S03]  /*0110*/  IMAD.MOV.U32 R2, RZ, RZ, R4 ;  /* 0x000000ffff027224 */ /* 0x000fc600078e0004 */
[CC--:B------:R-:W-:Y:S02]  /*0120*/  IADD3 R3, P0, PT, R0.reuse, -R5.reuse, RZ ;  /* 0x8000000500037210 */ /* 0x0c0fe40007f1e0ff */
[----:B------:R-:W-:Y:S02]  /*0130*/  IADD3 R10, P2, PT, -R0, R5, RZ ;  /* 0x00000005000a7210 */ /* 0x000fe40007f5e1ff */
[----:B------:R-:W-:Y:S01]  /*0140*/  ISETP.GT.U32.AND P1, PT, R3, -0x10, PT ;  /* 0xfffffff00300780c */ /* 0x000fe20003f24070 */
[----:B------:R-:W-:Y:S01]  /*0150*/  IMAD.X R3, R2, 0x1, ~R7, P0 ;  /* 0x0000000102037824 */ /* 0x000fe200000e0e07 */
[----:B------:R-:W-:Y:S01]  /*0160*/  LOP3.LUT R11, R10, 0xf, RZ, 0xc0, !PT ;  /* 0x0000000f0a0b7812 */ /* 0x000fe200078ec0ff */
[----:B------:R-:W-:-:S03]  /*0170*/  IMAD.X R8, R7, 0x1, ~R2, P2 ;  /* 0x0000000107087824 */ /* 0x000fc600010e0e02 */
[----:B------:R-:W-:Y:S02]  /*0180*/  ISETP.GT.U32.AND.EX P1, PT, R3, -0x1, PT, P1 ;  /* 0xffffffff0300780c */ /* 0x000fe40003f24110 */
[----:B------:R-:W-:-:S04]  /*0190*/  ISETP.NE.U32.AND P0, PT, R11, RZ, PT ;  /* 0x000000ff0b00720c */ /* 0x000fc80003f05070 */
[----:B------:R-:W-:-:S07]  /*01a0*/  ISETP.NE.AND.EX P0, PT, RZ, RZ, PT, P0 ;  /* 0x000000ffff00720c */ /* 0x000fce0003f05300 */
[----:B0-----:R-:W-:Y:S06]  /*01b0*/  @P1 BRA `(.L_x_15) ;  /* 0x0000000000881947 */ /* 0x001fec0003800000 */
[----:B------:R-:W0:Y:S01]  /*01c0*/  LDC.64 R4, c[0x0][0x390] ;  /* 0x0000e400ff047b82 */ /* 0x000e220000000a00 */
[----:B------:R-:W-:Y:S02]  /*01d0*/  LOP3.LUT R7, R10, 0xfffffff0, RZ, 0xc0, !PT ;  /* 0xfffffff00a077812 */ /* 0x000fe400078ec0ff */
[----:B0-----:R-:W-:-:S04]  /*01e0*/  LEA R3, P1, R0, R4, 0x2 ;  /* 0x0000000400037211 */ /* 0x001fc800078210ff */
[----:B------:R-:W-:Y:S02]  /*01f0*/  IADD3 R3, P2, PT, R3, 0x20, RZ ;  /* 0x0000002003037810 */ /* 0x000fe40007f5e0ff */
[----:B------:R-:W-:-:S05]  /*0200*/  LEA.HI.X R6, R0, R5, R2, 0x2, P1 ;  /* 0x0000000500067211 */ /* 0x000fca00008f1402 */
[----:B------:R-:W-:-:S07]  /*0210*/  IMAD.X R6, RZ, RZ, R6, P2 ;  /* 0x000000ffff067224 */ /* 0x000fce00010e0606 */
.L_x_16:
[----:B------:R-:W-:Y:S01]  /*0220*/  IADD3 R7, P1, PT, R7, -0x10, RZ ;  /* 0xfffffff007077810 */ /* 0x000fe20007f3e0ff */
[----:B0-----:R-:W-:Y:S01]  /*0230*/  IMAD.MOV.U32 R4, RZ, RZ, R3 ;  /* 0x000000ffff047224 */ /* 0x001fe200078e0003 */
[----:B------:R-:W-:Y:S01]  /*0240*/  IADD3 R0, P2, PT, R0, 0x10, RZ ;  /* 0x0000001000007810 */ /* 0x000fe20007f5e0ff */
[----:B------:R-:W-:Y:S01]  /*0250*/  IMAD.MOV.U32 R9, RZ, RZ, -0x1 ;  /* 0xffffffffff097424 */ /* 0x000fe200078e00ff */
[----:B------:R-:W-:Y:S01]  /*0260*/  IADD3.X R8, PT, PT, R8, -0x1, RZ, P1, !PT ;  /* 0xffffffff08087810 */ /* 0x000fe20000ffe4ff */
[----:B------:R-:W-:Y:S01]  /*0270*/  IMAD.MOV.U32 R5, RZ, RZ, R6 ;  /* 0x000000ffff057224 */ /* 0x000fe200078e0006 */
[----:B------:R-:W-:Y:S01]  /*0280*/  ISETP.NE.U32.AND P1, PT, R7, RZ, PT ;  /* 0x000000ff0700720c */ /* 0x000fe20003f25070 */
[----:B------:R-:W-:Y:S01]  /*0290*/  IMAD.X R2, RZ, RZ, R2, P2 ;  /* 0x000000ffff027224 */ /* 0x000fe200010e0602 */
[----:B------:R-:W-:Y:S02]  /*02a0*/  IADD3 R3, P3, PT, R4, 0x40, RZ ;  /* 0x0000004004037810 */ /* 0x000fe40007f7e0ff */
[----:B------:R-:W-:Y:S01]  /*02b0*/  ISETP.NE.AND.EX P1, PT, R8, RZ, PT, P1 ;  /* 0x000000ff0800720c */ /* 0x000fe20003f25310 */
[----:B------:R0:W-:Y:S02]  /*02c0*/  STG.E desc[UR4][R4.64+-0x20], R9 ;  /* 0xffffe00904007986 */ /* 0x0001e4000c101904 */
[----:B------:R-:W-:-:S02]  /*02d0*/  IMAD.X R6, RZ, RZ, R5, P3 ;  /* 0x000000ffff067224 */ /* 0x000fc400018e0605 */
[----:B------:R0:W-:Y:S04]  /*02e0*/  STG.E desc[UR4][R4.64+-0x1c], R9 ;  /* 0xffffe40904007986 */ /* 0x0001e8000c101904 */
        /* <DEDUP_REMOVED lines=13> */
[----:B------:R0:W-:Y:S01]  /*03c0*/  STG.E desc[UR4][R4.64+0x1c], R9 ;  /* 0x00001c0904007986 */ /* 0x0001e2000c101904 */
[----:B------:R-:W-:Y:S05]  /*03d0*/  @P1 BRA `(.L_x_16) ;  /* 0xfffffffc00901947 */ /* 0x000fea000383ffff */
.L_x_15:
[----:B------:R-:W-:Y:S05]  /*03e0*/  @!P0 EXIT ;  /* 0x000000000000894d */ /* 0x000fea0003800000 */
[----:B------:R-:W-:Y:S02]  /*03f0*/  ISETP.GE.U32.AND P0, PT, R11, 0x8, PT ;  /* 0x000000080b00780c */ /* 0x000fe40003f06070 */
[----:B------:R-:W-:Y:S02]  /*0400*/  LOP3.LUT R7, R10, 0x7, RZ, 0xc0, !PT ;  /* 0x000000070a077812 */ /* 0x000fe400078ec0ff */
[----:B------:R-:W-:Y:S02]  /*0410*/  ISETP.GE.U32.AND.EX P0, PT, RZ, RZ, PT, P0 ;  /* 0x000000ffff00720c */ /* 0x000fe40003f06100 */
[----:B------:R-:W-:-:S04]  /*0420*/  ISETP.NE.U32.AND P1, PT, R7, RZ, PT ;  /* 0x000000ff0700720c */ /* 0x000fc80003f25070 */
[----:B------:R-:W-:-:S07]  /*0430*/  ISETP.NE.AND.EX P1, PT, RZ, RZ, PT, P1 ;  /* 0x000000ffff00720c */ /* 0x000fce0003f25310 */
[----:B------:R-:W-:Y:S06]  /*0440*/  @!P0 BRA `(.L_x_17) ;  /* 0x0000000000388947 */ /* 0x000fec0003800000 */
[----:B0-----:R-:W0:Y:S01]  /*0450*/  LDC.64 R4, c[0x0][0x390] ;  /* 0x0000e400ff047b82 */ /* 0x001e220000000a00 */
[----:B------:R-:W-:Y:S01]  /*0460*/  IMAD.MOV.U32 R3, RZ, RZ, -0x1 ;  /* 0xffffffffff037424 */ /* 0x000fe200078e00ff */
[----:B0-----:R-:W-:-:S04]  /*0470*/  LEA R4, P0, R0, R4, 0x2 ;  /* 0x0000000400047211 */ /* 0x001fc800078010ff */
[C---:B------:R-:W-:Y:S02]  /*0480*/  LEA.HI.X R5, R0.reuse, R5, R2, 0x2, P0 ;  /* 0x0000000500057211 */ /* 0x040fe400000f1402 */
[----:B------:R-:W-:-:S03]  /*0490*/  IADD3 R0, P0, PT, R0, 0x8, RZ ;  /* 0x0000000800007810 */ /* 0x000fc60007f1e0ff */
[----:B------:R1:W-:Y:S02]  /*04a0*/  STG.E desc[UR4][R4.64], R3 ;  /* 0x0000000304007986 */ /* 0x0003e4000c101904 */
[----:B------:R-:W-:Y:S02]  /*04b0*/  IMAD.X R2, RZ, RZ, R2, P0 ;  /* 0x000000ffff027224 */ /* 0x000fe400000e0602 */
[----:B------:R1:W-:Y:S04]  /*04c0*/  STG.E desc[UR4][R4.64+0x4], R3 ;  /* 0x0000040304007986 */ /* 0x0003e8000c101904 */
[----:B------:R1:W-:Y:S04]  /*04d0*/  STG.E desc[UR4][R4.64+0x8], R3 ;  /* 0x0000080304007986 */ /* 0x0003e8000c101904 */
[----:B------:R1:W-:Y:S04]  /*04e0*/  STG.E desc[UR4][R4.64+0xc], R3 ;  /* 0x00000c0304007986 */ /* 0x0003e8000c101904 */
[----:B------:R1:W-:Y:S04]  /*04f0*/  STG.E desc[UR4][R4.64+0x10], R3 ;  /* 0x0000100304007986 */ /* 0x0003e8000c101904 */
[----:B------:R1:W-:Y:S04]  /*0500*/  STG.E desc[UR4][R4.64+0x14], R3 ;  /* 0x0000140304007986 */ /* 0x0003e8000c101904 */
[----:B------:R1:W-:Y:S04]  /*0510*/  STG.E desc[UR4][R4.64+0x18], R3 ;  /* 0x0000180304007986 */ /* 0x0003e8000c101904 */
[----:B------:R1:W-:Y:S02]  /*0520*/  STG.E desc[UR4][R4.64+0x1c], R3 ;  /* 0x00001c0304007986 */ /* 0x0003e4000c101904 */
.L_x_17:
[----:B------:R-:W-:Y:S05]  /*0530*/  @!P1 EXIT ;  /* 0x000000000000994d */ /* 0x000fea0003800000 */
[----:B------:R-:W-:Y:S01]  /*0540*/  ISETP.GE.U32.AND P0, PT, R7, 0x4, PT ;  /* 0x000000040700780c */ /* 0x000fe20003f06070 */
[----:B------:R-:W-:Y:S01]  /*0550*/  IMAD.MOV.U32 R7, RZ, RZ, RZ ;  /* 0x000000ffff077224 */ /* 0x000fe200078e00ff */
[----:B------:R-:W-:Y:S02]  /*0560*/  LOP3.LUT R6, R10, 0x3, RZ, 0xc0, !PT ;  /* 0x000000030a067812 */ /* 0x000fe400078ec0ff */
[----:B------:R-:W-:Y:S02]  /*0570*/  ISETP.GE.U32.AND.EX P0, PT, RZ, RZ, PT, P0 ;  /* 0x000000ffff00720c */ /* 0x000fe40003f06100 */
[----:B------:R-:W-:-:S04]  /*0580*/  ISETP.NE.U32.AND P1, PT, R6, RZ, PT ;  /* 0x000000ff0600720c */ /* 0x000fc80003f25070 */
[----:B------:R-:W-:-:S07]  /*0590*/  ISETP.NE.AND.EX P1, PT, R7, RZ, PT, P1 ;  /* 0x000000ff0700720c */ /* 0x000fce0003f25310 */
[----:B------:R-:W-:Y:S06]  /*05a0*/  @!P0 BRA `(.L_x_18) ;  /* 0x0000000000288947 */ /* 0x000fec0003800000 */
[----:B01----:R-:W0:Y:S01]  /*05b0*/  LDC.64 R4, c[0x0][0x390] ;  /* 0x0000e400ff047b82 */ /* 0x003e220000000a00 */
        /* <DEDUP_REMOVED lines=8> */
[----:B------:R2:W-:Y:S02]  /*0640*/  STG.E desc[UR4][R4.64+0xc], R3 ;  /* 0x00000c0304007986 */ /* 0x0005e4000c101904 */
.L_x_18:
[----:B------:R-:W-:Y:S05]  /*0650*/  @!P1 EXIT ;  /* 0x000000000000994d */ /* 0x000fea0003800000 */
[----:B012---:R-:W0:Y:S01]  /*0660*/  LDC.64 R4, c[0x0][0x390] ;  /* 0x0000e400ff047b82 */ /* 0x007e220000000a00 */
[----:B------:R-:W-:Y:S01]  /*0670*/  IMAD.MOV.U32 R9, RZ, RZ, -0x1 ;  /* 0xffffffffff097424 */ /* 0x000fe200078e00ff */
[----:B0-----:R-:W-:-:S04]  /*0680*/  LEA R4, P0, R0, R4, 0x2 ;  /* 0x0000000400047211 */ /* 0x001fc800078010ff */
[----:B------:R-:W-:-:S09]  /*0690*/  LEA.HI.X R5, R0, R5, R2, 0x2, P0 ;  /* 0x0000000500057211 */ /* 0x000fd200000f1402 */
.L_x_19:
[----:B------:R-:W-:Y:S01]  /*06a0*/  IADD3 R6, P0, PT, R6, -0x1, RZ ;  /* 0xffffffff06067810 */ /* 0x000fe20007f1e0ff */
[----:B------:R-:W-:Y:S01]  /*06b0*/  IMAD.MOV.U32 R2, RZ, RZ, R4 ;  /* 0x000000ffff027224 */ /* 0x000fe200078e0004 */
[----:B------:R-:W-:Y:S01]  /*06c0*/  IADD3 R4, P1, PT, R4, 0x4, RZ ;  /* 0x0000000404047810 */ /* 0x000fe20007f3e0ff */
[--C-:B------:R-:W-:Y:S01]  /*06d0*/  IMAD.MOV.U32 R3, RZ, RZ, R5.reuse ;  /* 0x000000ffff037224 */ /* 0x100fe200078e0005 */
[----:B------:R-:W-:Y:S02]  /*06e0*/  IADD3.X R7, PT, PT, R7, -0x1, RZ, P0, !PT ;  /* 0xffffffff07077810 */ /* 0x000fe400007fe4ff */
[----:B------:R-:W-:Y:S01]  /*06f0*/  ISETP.NE.U32.AND P0, PT, R6, RZ, PT ;  /* 0x000000ff0600720c */ /* 0x000fe20003f05070 */
[----:B------:R-:W-:Y:S01]  /*0700*/  IMAD.X R5, RZ, RZ, R5, P1 ;  /* 0x000000ffff057224 */ /* 0x000fe200008e0605 */
[----:B------:R0:W-:Y:S02]  /*0710*/  STG.E desc[UR4][R2.64], R9 ;  /* 0x0000000902007986 */ /* 0x0001e4000c101904 */
[----:B------:R-:W-:-:S13]  /*0720*/  ISETP.NE.AND.EX P0, PT, R7, RZ, PT, P0 ;  /* 0x000000ff0700720c */ /* 0x000fda0003f05300 */
[----:B0-----:R-:W-:Y:S05]  /*0730*/  @P0 BRA `(.L_x_19) ;  /* 0xfffffffc00d80947 */ /* 0x001fea000383ffff */
[----:B------:R-:W-:Y:S05]  /*0740*/  EXIT ;  /* 0x000000000000794d */ /* 0x000fea0003800000 */
.L_x_20:
        /* <DEDUP_REMOVED lines=11> */
.L_x_24:


//--------------------- .nv.shared.reserved.0     --------------------------
	.section	.nv.shared.reserved.0,"aw",@nobits
	.weak		__nv_reservedSMEM_offset_0_alias
	.size		__nv_reservedSMEM_offset_0_alias, 0, 64
	.other		__nv_reservedSMEM_offset_0_alias,@"STO_CUDA_RESERVED_SHARED STV_DEFAULT"
__nv_reservedSMEM_offset_0_alias:
	.zero		0
	.zero		64


//--------------------- .nv.constant0._Z23unmark_multiples_blocksjPjmjjmS_ --------------------------
	.section	.nv.constant0._Z23unmark_multiples_blocksjPjmjjmS_,"a",@progbits
	.sectionflags	@""
	.align	4
.nv.constant0._Z23unmark_multiples_blocksjPjmjjmS_:
	.zero		944


//--------------------- .nv.constant0._Z24unmark_multiples_threadsjPjmjS_ --------------------------
	.section	.nv.constant0._Z24unmark_multiples_threadsjPjmjS_,"a",@progbits
	.sectionflags	@""
	.align	4
.nv.constant0._Z24unmark_multiples_threadsjPjmjS_:
	.zero		936


//--------------------- .nv.constant0._Z17initialize_buffermmPj --------------------------
	.section	.nv.constant0._Z17initialize_buffermmPj,"a",@progbits
	.sectionflags	@""
	.align	4
.nv.constant0._Z17initialize_buffermmPj:
	.zero		920


//--------------------- SYMBOLS --------------------------

	.type		.nv.reservedSmem.offset0,@object
	.size		.nv.reservedSmem.offset0,0x4
